//
// Generated by NVIDIA NVVM Compiler
//
// Compiler Build ID: CL-36424714
// Cuda compilation tools, release 13.0, V13.0.88
// Based on NVVM 20.0.0
//

.version 9.0
.target sm_100
.address_size 64

	// .globl	_Z17mergeSmallBatch_kPiS_S_iiP4int2S1_

.visible .entry _Z17mergeSmallBatch_kPiS_S_iiP4int2S1_(
	.param .u64 .ptr .align 1 _Z17mergeSmallBatch_kPiS_S_iiP4int2S1__param_0,
	.param .u64 .ptr .align 1 _Z17mergeSmallBatch_kPiS_S_iiP4int2S1__param_1,
	.param .u64 .ptr .align 1 _Z17mergeSmallBatch_kPiS_S_iiP4int2S1__param_2,
	.param .u32 _Z17mergeSmallBatch_kPiS_S_iiP4int2S1__param_3,
	.param .u32 _Z17mergeSmallBatch_kPiS_S_iiP4int2S1__param_4,
	.param .u64 .ptr .align 1 _Z17mergeSmallBatch_kPiS_S_iiP4int2S1__param_5,
	.param .u64 .ptr .align 1 _Z17mergeSmallBatch_kPiS_S_iiP4int2S1__param_6
)
{
	.reg .pred 	%p<16>;
	.reg .b32 	%r<58>;
	.reg .b64 	%rd<32>;

	ld.param.u64 	%rd8, [_Z17mergeSmallBatch_kPiS_S_iiP4int2S1__param_0];
	ld.param.u64 	%rd9, [_Z17mergeSmallBatch_kPiS_S_iiP4int2S1__param_1];
	ld.param.u64 	%rd10, [_Z17mergeSmallBatch_kPiS_S_iiP4int2S1__param_2];
	ld.param.u32 	%r20, [_Z17mergeSmallBatch_kPiS_S_iiP4int2S1__param_3];
	ld.param.u32 	%r21, [_Z17mergeSmallBatch_kPiS_S_iiP4int2S1__param_4];
	ld.param.u64 	%rd6, [_Z17mergeSmallBatch_kPiS_S_iiP4int2S1__param_5];
	ld.param.u64 	%rd7, [_Z17mergeSmallBatch_kPiS_S_iiP4int2S1__param_6];
	cvta.to.global.u64 	%rd1, %rd10;
	cvta.to.global.u64 	%rd2, %rd9;
	cvta.to.global.u64 	%rd3, %rd8;
	mov.u32 	%r22, %tid.x;
	div.u32 	%r23, %r22, %r20;
	mul.lo.s32 	%r24, %r23, %r20;
	sub.s32 	%r1, %r22, %r24;
	mov.u32 	%r25, %ctaid.x;
	mov.u32 	%r26, %ntid.x;
	div.u32 	%r27, %r26, %r20;
	mad.lo.s32 	%r2, %r27, %r25, %r23;
	mad.lo.s32 	%r3, %r2, %r20, %r1;
	mul.lo.s32 	%r28, %r21, %r20;
	setp.ge.s32 	%p1, %r3, %r28;
	@%p1 bra 	$L__BB0_11;
	cvta.to.global.u64 	%rd11, %rd7;
	cvta.to.global.u64 	%rd12, %rd6;
	mul.wide.s32 	%rd13, %r2, 8;
	add.s64 	%rd4, %rd11, %rd13;
	ld.global.u32 	%r4, [%rd4];
	setp.gt.s32 	%p2, %r1, %r4;
	sub.s32 	%r29, %r1, %r4;
	selp.b32 	%r54, %r29, 0, %p2;
	min.s32 	%r56, %r1, %r4;
	add.s64 	%rd5, %rd12, %rd13;
	mov.u32 	%r55, %r54;
$L__BB0_2:
	sub.s32 	%r30, %r56, %r54;
	abs.s32 	%r31, %r30;
	shr.u32 	%r32, %r31, 31;
	add.s32 	%r33, %r31, %r32;
	shr.s32 	%r34, %r33, 1;
	add.s32 	%r10, %r34, %r55;
	sub.s32 	%r11, %r56, %r34;
	setp.lt.s32 	%p3, %r11, 0;
	@%p3 bra 	$L__BB0_16;
	ld.global.u32 	%r12, [%rd4+4];
	setp.gt.s32 	%p4, %r10, %r12;
	@%p4 bra 	$L__BB0_16;
	setp.eq.s32 	%p5, %r11, %r4;
	setp.eq.s32 	%p6, %r10, 0;
	or.pred  	%p7, %p5, %p6;
	@%p7 bra 	$L__BB0_6;
	ld.global.v2.u32 	{%r35, %r36}, [%rd5];
	add.s32 	%r37, %r35, %r11;
	mul.wide.s32 	%rd14, %r37, 4;
	add.s64 	%rd15, %rd3, %rd14;
	ld.global.u32 	%r38, [%rd15];
	add.s32 	%r39, %r10, %r36;
	add.s32 	%r40, %r39, -1;
	mul.wide.s32 	%rd16, %r40, 4;
	add.s64 	%rd17, %rd2, %rd16;
	ld.global.u32 	%r41, [%rd17];
	setp.le.s32 	%p8, %r38, %r41;
	@%p8 bra 	$L__BB0_16;
$L__BB0_6:
	setp.eq.s32 	%p9, %r10, %r12;
	setp.eq.s32 	%p10, %r11, 0;
	or.pred  	%p11, %p10, %p9;
	@%p11 bra 	$L__BB0_8;
	ld.global.v2.u32 	{%r42, %r43}, [%rd5];
	add.s32 	%r56, %r11, -1;
	add.s32 	%r44, %r56, %r42;
	mul.wide.s32 	%rd18, %r44, 4;
	add.s64 	%rd19, %rd3, %rd18;
	ld.global.u32 	%r45, [%rd19];
	add.s32 	%r46, %r43, %r10;
	mul.wide.s32 	%rd20, %r46, 4;
	add.s64 	%rd21, %rd2, %rd20;
	ld.global.u32 	%r47, [%rd21];
	setp.gt.s32 	%p12, %r45, %r47;
	@%p12 bra 	$L__BB0_15;
$L__BB0_8:
	setp.lt.s32 	%p13, %r11, %r4;
	@%p13 bra 	$L__BB0_12;
	ld.global.u32 	%r57, [%rd5+4];
$L__BB0_10:
	add.s32 	%r52, %r57, %r10;
	mul.wide.s32 	%rd26, %r52, 4;
	add.s64 	%rd27, %rd2, %rd26;
	ld.global.u32 	%r53, [%rd27];
	mul.wide.s32 	%rd28, %r3, 4;
	add.s64 	%rd29, %rd1, %rd28;
	st.global.u32 	[%rd29], %r53;
$L__BB0_11:
	ret;
$L__BB0_12:
	setp.eq.s32 	%p14, %r10, %r12;
	ld.global.u32 	%r48, [%rd5];
	add.s32 	%r49, %r48, %r11;
	mul.wide.s32 	%rd22, %r49, 4;
	add.s64 	%rd23, %rd3, %rd22;
	ld.global.u32 	%r15, [%rd23];
	@%p14 bra 	$L__BB0_14;
	ld.global.u32 	%r57, [%rd5+4];
	add.s32 	%r50, %r57, %r10;
	mul.wide.s32 	%rd24, %r50, 4;
	add.s64 	%rd25, %rd2, %rd24;
	ld.global.u32 	%r51, [%rd25];
	setp.gt.s32 	%p15, %r15, %r51;
	@%p15 bra 	$L__BB0_10;
$L__BB0_14:
	mul.wide.s32 	%rd30, %r3, 4;
	add.s64 	%rd31, %rd1, %rd30;
	st.global.u32 	[%rd31], %r15;
	bra.uni 	$L__BB0_11;
$L__BB0_15:
	add.s32 	%r55, %r10, 1;
	bra.uni 	$L__BB0_2;
$L__BB0_16:
	add.s32 	%r54, %r11, 1;
	bra.uni 	$L__BB0_2;

}
	// .globl	_Z23pretraitementFusionSortPii
.visible .entry _Z23pretraitementFusionSortPii(
	.param .u64 .ptr .align 1 _Z23pretraitementFusionSortPii_param_0,
	.param .u32 _Z23pretraitementFusionSortPii_param_1
)
{
	.reg .pred 	%p<3>;
	.reg .b32 	%r<12>;
	.reg .b64 	%rd<5>;

	ld.param.u64 	%rd2, [_Z23pretraitementFusionSortPii_param_0];
	ld.param.u32 	%r4, [_Z23pretraitementFusionSortPii_param_1];
	mov.u32 	%r5, %ctaid.x;
	mov.u32 	%r6, %tid.x;
	mov.u32 	%r7, %ntid.x;
	mad.lo.s32 	%r1, %r5, %r7, %r6;
	shr.u32 	%r8, %r4, 31;
	add.s32 	%r9, %r4, %r8;
	shr.s32 	%r10, %r9, 1;
	setp.ge.s32 	%p1, %r1, %r10;
	@%p1 bra 	$L__BB1_3;
	cvta.to.global.u64 	%rd3, %rd2;
	shl.b32 	%r11, %r1, 1;
	mul.wide.s32 	%rd4, %r11, 4;
	add.s64 	%rd1, %rd3, %rd4;
	ld.global.u32 	%r2, [%rd1];
	ld.global.u32 	%r3, [%rd1+4];
	setp.le.s32 	%p2, %r2, %r3;
	@%p2 bra 	$L__BB1_3;
	st.global.u32 	[%rd1], %r3;
	st.global.u32 	[%rd1+4], %r2;
$L__BB1_3:
	ret;

}
	// .globl	_Z12arrangeBatchPiS_S_P4int2S1_iii
.visible .entry _Z12arrangeBatchPiS_S_P4int2S1_iii(
	.param .u64 .ptr .align 1 _Z12arrangeBatchPiS_S_P4int2S1_iii_param_0,
	.param .u64 .ptr .align 1 _Z12arrangeBatchPiS_S_P4int2S1_iii_param_1,
	.param .u64 .ptr .align 1 _Z12arrangeBatchPiS_S_P4int2S1_iii_param_2,
	.param .u64 .ptr .align 1 _Z12arrangeBatchPiS_S_P4int2S1_iii_param_3,
	.param .u64 .ptr .align 1 _Z12arrangeBatchPiS_S_P4int2S1_iii_param_4,
	.param .u32 _Z12arrangeBatchPiS_S_P4int2S1_iii_param_5,
	.param .u32 _Z12arrangeBatchPiS_S_P4int2S1_iii_param_6,
	.param .u32 _Z12arrangeBatchPiS_S_P4int2S1_iii_param_7
)
{
	.reg .pred 	%p<4>;
	.reg .b32 	%r<34>;
	.reg .b64 	%rd<22>;

	ld.param.u64 	%rd2, [_Z12arrangeBatchPiS_S_P4int2S1_iii_param_0];
	ld.param.u64 	%rd3, [_Z12arrangeBatchPiS_S_P4int2S1_iii_param_1];
	ld.param.u64 	%rd6, [_Z12arrangeBatchPiS_S_P4int2S1_iii_param_2];
	ld.param.u64 	%rd4, [_Z12arrangeBatchPiS_S_P4int2S1_iii_param_3];
	ld.param.u64 	%rd5, [_Z12arrangeBatchPiS_S_P4int2S1_iii_param_4];
	ld.param.u32 	%r6, [_Z12arrangeBatchPiS_S_P4int2S1_iii_param_5];
	ld.param.u32 	%r5, [_Z12arrangeBatchPiS_S_P4int2S1_iii_param_7];
	cvta.to.global.u64 	%rd1, %rd6;
	mov.u32 	%r7, %tid.x;
	div.u32 	%r8, %r7, %r5;
	mul.lo.s32 	%r9, %r8, %r5;
	sub.s32 	%r1, %r7, %r9;
	mov.u32 	%r10, %ctaid.x;
	mov.u32 	%r11, %ntid.x;
	div.u32 	%r12, %r11, %r5;
	mad.lo.s32 	%r13, %r12, %r10, %r8;
	mul.lo.s32 	%r2, %r13, %r5;
	add.s32 	%r3, %r2, %r1;
	setp.ge.s32 	%p1, %r3, %r6;
	@%p1 bra 	$L__BB2_6;
	shr.u32 	%r14, %r5, 31;
	add.s32 	%r15, %r5, %r14;
	shr.s32 	%r4, %r15, 1;
	setp.ge.s32 	%p2, %r1, %r4;
	@%p2 bra 	$L__BB2_3;
	mul.wide.s32 	%rd12, %r3, 4;
	add.s64 	%rd13, %rd1, %rd12;
	shr.u32 	%r25, %r2, 31;
	add.s32 	%r26, %r2, %r25;
	shr.s32 	%r27, %r26, 1;
	add.s32 	%r28, %r27, %r1;
	cvta.to.global.u64 	%rd14, %rd2;
	mul.wide.s32 	%rd15, %r28, 4;
	add.s64 	%rd16, %rd14, %rd15;
	ld.global.u32 	%r29, [%rd13];
	st.global.u32 	[%rd16], %r29;
	bra.uni 	$L__BB2_4;
$L__BB2_3:
	mul.wide.s32 	%rd7, %r3, 4;
	add.s64 	%rd8, %rd1, %rd7;
	shr.u32 	%r16, %r2, 31;
	add.s32 	%r17, %r2, %r16;
	shr.s32 	%r18, %r17, 1;
	sub.s32 	%r22, %r1, %r4;
	add.s32 	%r23, %r22, %r18;
	cvta.to.global.u64 	%rd9, %rd3;
	mul.wide.s32 	%rd10, %r23, 4;
	add.s64 	%rd11, %rd9, %rd10;
	ld.global.u32 	%r24, [%rd8];
	st.global.u32 	[%rd11], %r24;
$L__BB2_4:
	setp.ne.s32 	%p3, %r1, 0;
	@%p3 bra 	$L__BB2_6;
	shr.u32 	%r30, %r3, 31;
	add.s32 	%r31, %r3, %r30;
	shr.s32 	%r32, %r31, 1;
	div.s32 	%r33, %r3, %r5;
	cvta.to.global.u64 	%rd17, %rd5;
	mul.wide.s32 	%rd18, %r33, 8;
	add.s64 	%rd19, %rd17, %rd18;
	st.global.v2.u32 	[%rd19], {%r32, %r32};
	cvta.to.global.u64 	%rd20, %rd4;
	add.s64 	%rd21, %rd20, %rd18;
	st.global.v2.u32 	[%rd21], {%r4, %r4};
$L__BB2_6:
	ret;

}
	// .globl	_Z8truncatePiS_iiii
.visible .entry _Z8truncatePiS_iiii(
	.param .u64 .ptr .align 1 _Z8truncatePiS_iiii_param_0,
	.param .u64 .ptr .align 1 _Z8truncatePiS_iiii_param_1,
	.param .u32 _Z8truncatePiS_iiii_param_2,
	.param .u32 _Z8truncatePiS_iiii_param_3,
	.param .u32 _Z8truncatePiS_iiii_param_4,
	.param .u32 _Z8truncatePiS_iiii_param_5
)
{
	.reg .pred 	%p<4>;
	.reg .b32 	%r<16>;
	.reg .b64 	%rd<9>;

	ld.param.u64 	%rd1, [_Z8truncatePiS_iiii_param_0];
	ld.param.u64 	%rd2, [_Z8truncatePiS_iiii_param_1];
	ld.param.u32 	%r4, [_Z8truncatePiS_iiii_param_3];
	ld.param.u32 	%r5, [_Z8truncatePiS_iiii_param_4];
	ld.param.u32 	%r6, [_Z8truncatePiS_iiii_param_5];
	mov.u32 	%r7, %tid.x;
	div.u32 	%r8, %r7, %r6;
	mul.lo.s32 	%r9, %r8, %r6;
	sub.s32 	%r1, %r7, %r9;
	mov.u32 	%r10, %ctaid.x;
	mov.u32 	%r11, %ntid.x;
	div.u32 	%r12, %r11, %r6;
	mad.lo.s32 	%r2, %r12, %r10, %r8;
	mad.lo.s32 	%r3, %r2, %r6, %r1;
	mul.lo.s32 	%r13, %r6, %r5;
	setp.ge.s32 	%p1, %r3, %r13;
	setp.ge.s32 	%p2, %r1, %r4;
	or.pred  	%p3, %p2, %p1;
	@%p3 bra 	$L__BB3_2;
	cvta.to.global.u64 	%rd3, %rd2;
	cvta.to.global.u64 	%rd4, %rd1;
	mul.wide.s32 	%rd5, %r3, 4;
	add.s64 	%rd6, %rd3, %rd5;
	ld.global.u32 	%r14, [%rd6];
	mad.lo.s32 	%r15, %r2, %r4, %r1;
	mul.wide.s32 	%rd7, %r15, 4;
	add.s64 	%rd8, %rd4, %rd7;
	st.global.u32 	[%rd8], %r14;
$L__BB3_2:
	ret;

}


// ===== COMPILED SASS (sm_100) =====

	.target	sm_100

	.elftype	@"ET_EXEC"


//--------------------- .note.nv.tkinfo           --------------------------
	.section	.note.nv.tkinfo,"",@"SHT_NOTE"
	.sectionflags	@"SHF_NOTE_NV_TKINFO"
	.tkinfo
        /*0018*/ 	.word	0x00000002
        /*0030*/ 	.string	""
        /*0030*/ 	.string	"ptxas"
        /*0030*/ 	.string	"Cuda compilation tools, release 13.0, V13.0.88"
        /*0030*/ 	.string	"Build cuda_13.0.r13.0/compiler.36424714_0"
        /*0030*/ 	.string	"-arch sm_100 -m 64 "



//--------------------- .note.nv.cuinfo           --------------------------
	.section	.note.nv.cuinfo,"",@"SHT_NOTE"
	.sectionflags	@"SHF_NOTE_NV_CUINFO"
        /*0018*/ 	.short	0x0002
        /*001a*/ 	.short	0x0064
        /*001c*/ 	.short	0x0082
	.zero		2


//--------------------- .nv.info                  --------------------------
	.section	.nv.info,"",@"SHT_CUDA_INFO"
	.align	4


	//----- nvinfo : EIATTR_REGCOUNT
	.align		4
        /*0000*/ 	.byte	0x04, 0x2f
        /*0002*/ 	.short	(.L_1 - .L_0)
	.align		4
.L_0:
        /*0004*/ 	.word	index@(_Z17mergeSmallBatch_kPiS_S_iiP4int2S1_)
        /*0008*/ 	.word	0x00000018


	//----- nvinfo : EIATTR_FRAME_SIZE
	.align		4
.L_1:
        /*000c*/ 	.byte	0x04, 0x11
        /*000e*/ 	.short	(.L_3 - .L_2)
	.align		4
.L_2:
        /*0010*/ 	.word	index@(_Z17mergeSmallBatch_kPiS_S_iiP4int2S1_)
        /*0014*/ 	.word	0x00000000


	//----- nvinfo : EIATTR_REGCOUNT
	.align		4
.L_3:
        /*0018*/ 	.byte	0x04, 0x2f
        /*001a*/ 	.short	(.L_5 - .L_4)
	.align		4
.L_4:
        /*001c*/ 	.word	index@(_Z23pretraitementFusionSortPii)
        /*0020*/ 	.word	0x00000008


	//----- nvinfo : EIATTR_FRAME_SIZE
	.align		4
.L_5:
        /*0024*/ 	.byte	0x04, 0x11
        /*0026*/ 	.short	(.L_7 - .L_6)
	.align		4
.L_6:
        /*0028*/ 	.word	index@(_Z23pretraitementFusionSortPii)
        /*002c*/ 	.word	0x00000000


	//----- nvinfo : EIATTR_REGCOUNT
	.align		4
.L_7:
        /*0030*/ 	.byte	0x04, 0x2f
        /*0032*/ 	.short	(.L_9 - .L_8)
	.align		4
.L_8:
        /*0034*/ 	.word	index@(_Z12arrangeBatchPiS_S_P4int2S1_iii)
        /*0038*/ 	.word	0x00000016


	//----- nvinfo : EIATTR_FRAME_SIZE
	.align		4
.L_9:
        /*003c*/ 	.byte	0x04, 0x11
        /*003e*/ 	.short	(.L_11 - .L_10)
	.align		4
.L_10:
        /*0040*/ 	.word	index@(_Z12arrangeBatchPiS_S_P4int2S1_iii)
        /*0044*/ 	.word	0x00000000


	//----- nvinfo : EIATTR_REGCOUNT
	.align		4
.L_11:
        /*0048*/ 	.byte	0x04, 0x2f
        /*004a*/ 	.short	(.L_13 - .L_12)
	.align		4
.L_12:
        /*004c*/ 	.word	index@(_Z8truncatePiS_iiii)
        /*0050*/ 	.word	0x0000000d


	//----- nvinfo : EIATTR_FRAME_SIZE
	.align		4
.L_13:
        /*0054*/ 	.byte	0x04, 0x11
        /*0056*/ 	.short	(.L_15 - .L_14)
	.align		4
.L_14:
        /*0058*/ 	.word	index@(_Z8truncatePiS_iiii)
        /*005c*/ 	.word	0x00000000


	//----- nvinfo : EIATTR_MIN_STACK_SIZE
	.align		4
.L_15:
        /*0060*/ 	.byte	0x04, 0x12
        /*0062*/ 	.short	(.L_17 - .L_16)
	.align		4
.L_16:
        /*0064*/ 	.word	index@(_Z8truncatePiS_iiii)
        /*0068*/ 	.word	0x00000000


	//----- nvinfo : EIATTR_MIN_STACK_SIZE
	.align		4
.L_17:
        /*006c*/ 	.byte	0x04, 0x12
        /*006e*/ 	.short	(.L_19 - .L_18)
	.align		4
.L_18:
        /*0070*/ 	.word	index@(_Z12arrangeBatchPiS_S_P4int2S1_iii)
        /*0074*/ 	.word	0x00000000


	//----- nvinfo : EIATTR_MIN_STACK_SIZE
	.align		4
.L_19:
        /*0078*/ 	.byte	0x04, 0x12
        /*007a*/ 	.short	(.L_21 - .L_20)
	.align		4
.L_20:
        /*007c*/ 	.word	index@(_Z23pretraitementFusionSortPii)
        /*0080*/ 	.word	0x00000000


	//----- nvinfo : EIATTR_MIN_STACK_SIZE
	.align		4
.L_21:
        /*0084*/ 	.byte	0x04, 0x12
        /*0086*/ 	.short	(.L_23 - .L_22)
	.align		4
.L_22:
        /*0088*/ 	.word	index@(_Z17mergeSmallBatch_kPiS_S_iiP4int2S1_)
        /*008c*/ 	.word	0x00000000
.L_23:


//--------------------- .nv.compat                --------------------------
	.section	.nv.compat,"",@"SHT_CUDA_COMPAT_INFO"
	.align	4
        /*0000*/ 	.byte	0x02, 0x09, 0x00, 0x00, 0x02, 0x02, 0x01, 0x00, 0x02, 0x05, 0x05, 0x00, 0x03, 0x07, 0x01, 0x01
        /*0010*/ 	.byte	0x02, 0x03, 0x00, 0x00, 0x02, 0x06, 0x01, 0x00, 0x04, 0x0b, 0x08, 0x00, 0x09, 0x00, 0x00, 0x00
        /*0020*/ 	.byte	0x00, 0x00, 0x00, 0x00


//--------------------- .nv.info._Z8truncatePiS_iiii --------------------------
	.section	.nv.info._Z8truncatePiS_iiii,"",@"SHT_CUDA_INFO"
	.sectionflags	@""
	.align	4


	//----- nvinfo : EIATTR_CUDA_API_VERSION
	.align		4
        /*0000*/ 	.byte	0x04, 0x37
        /*0002*/ 	.short	(.L_25 - .L_24)
.L_24:
        /*0004*/ 	.word	0x00000082


	//----- nvinfo : EIATTR_KPARAM_INFO
	.align		4
.L_25:
        /*0008*/ 	.byte	0x04, 0x17
        /*000a*/ 	.short	(.L_27 - .L_26)
.L_26:
        /*000c*/ 	.word	0x00000000
        /*0010*/ 	.short	0x0005
        /*0012*/ 	.short	0x001c
        /*0014*/ 	.byte	0x00, 0xf0, 0x11, 0x00


	//----- nvinfo : EIATTR_KPARAM_INFO
	.align		4
.L_27:
        /*0018*/ 	.byte	0x04, 0x17
        /*001a*/ 	.short	(.L_29 - .L_28)
.L_28:
        /*001c*/ 	.word	0x00000000
        /*0020*/ 	.short	0x0004
        /*0022*/ 	.short	0x0018
        /*0024*/ 	.byte	0x00, 0xf0, 0x11, 0x00


	//----- nvinfo : EIATTR_KPARAM_INFO
	.align		4
.L_29:
        /*0028*/ 	.byte	0x04, 0x17
        /*002a*/ 	.short	(.L_31 - .L_30)
.L_30:
        /*002c*/ 	.word	0x00000000
        /*0030*/ 	.short	0x0003
        /*0032*/ 	.short	0x0014
        /*0034*/ 	.byte	0x00, 0xf0, 0x11, 0x00


	//----- nvinfo : EIATTR_KPARAM_INFO
	.align		4
.L_31:
        /*0038*/ 	.byte	0x04, 0x17
        /*003a*/ 	.short	(.L_33 - .L_32)
.L_32:
        /*003c*/ 	.word	0x00000000
        /*0040*/ 	.short	0x0002
        /*0042*/ 	.short	0x0010
        /*0044*/ 	.byte	0x00, 0xf0, 0x11, 0x00


	//----- nvinfo : EIATTR_KPARAM_INFO
	.align		4
.L_33:
        /*0048*/ 	.byte	0x04, 0x17
        /*004a*/ 	.short	(.L_35 - .L_34)
.L_34:
        /*004c*/ 	.word	0x00000000
        /*0050*/ 	.short	0x0001
        /*0052*/ 	.short	0x0008
        /*0054*/ 	.byte	0x00, 0xf5, 0x21, 0x00


	//----- nvinfo : EIATTR_KPARAM_INFO
	.align		4
.L_35:
        /*0058*/ 	.byte	0x04, 0x17
        /*005a*/ 	.short	(.L_37 - .L_36)
.L_36:
        /*005c*/ 	.word	0x00000000
        /*0060*/ 	.short	0x0000
        /*0062*/ 	.short	0x0000
        /*0064*/ 	.byte	0x00, 0xf5, 0x21, 0x00


	//----- nvinfo : EIATTR_SPARSE_MMA_MASK
	.align		4
.L_37:
        /*0068*/ 	.byte	0x03, 0x50
        /*006a*/ 	.short	0x0000


	//----- nvinfo : EIATTR_MAXREG_COUNT
	.align		4
        /*006c*/ 	.byte	0x03, 0x1b
        /*006e*/ 	.short	0x00ff


	//----- nvinfo : EIATTR_MERCURY_ISA_VERSION
	.align		4
        /*0070*/ 	.byte	0x03, 0x5f
        /*0072*/ 	.short	0x0101


	//----- nvinfo : EIATTR_VRC_CTA_INIT_COUNT
	.align		4
        /*0074*/ 	.byte	0x02, 0x4a
	.zero		1
	.zero		1


	//----- nvinfo : EIATTR_EXIT_INSTR_OFFSETS
	.align		4
        /*0078*/ 	.byte	0x04, 0x1c
        /*007a*/ 	.short	(.L_39 - .L_38)


	//   ....[0]....
.L_38:
        /*007c*/ 	.word	0x00000290


	//   ....[1]....
        /*0080*/ 	.word	0x00000320


	//----- nvinfo : EIATTR_CBANK_PARAM_SIZE
	.align		4
.L_39:
        /*0084*/ 	.byte	0x03, 0x19
        /*0086*/ 	.short	0x0020


	//----- nvinfo : EIATTR_PARAM_CBANK
	.align		4
        /*0088*/ 	.byte	0x04, 0x0a
        /*008a*/ 	.short	(.L_41 - .L_40)
	.align		4
.L_40:
        /*008c*/ 	.word	index@(.nv.constant0._Z8truncatePiS_iiii)
        /*0090*/ 	.short	0x0380
        /*0092*/ 	.short	0x0020


	//----- nvinfo : EIATTR_SW_WAR
	.align		4
.L_41:
        /*0094*/ 	.byte	0x04, 0x36
        /*0096*/ 	.short	(.L_43 - .L_42)
.L_42:
        /*0098*/ 	.word	0x00000008
.L_43:


//--------------------- .nv.info._Z12arrangeBatchPiS_S_P4int2S1_iii --------------------------
	.section	.nv.info._Z12arrangeBatchPiS_S_P4int2S1_iii,"",@"SHT_CUDA_INFO"
	.sectionflags	@""
	.align	4


	//----- nvinfo : EIATTR_CUDA_API_VERSION
	.align		4
        /*0000*/ 	.byte	0x04, 0x37
        /*0002*/ 	.short	(.L_45 - .L_44)
.L_44:
        /*0004*/ 	.word	0x00000082


	//----- nvinfo : EIATTR_KPARAM_INFO
	.align		4
.L_45:
        /*0008*/ 	.byte	0x04, 0x17
        /*000a*/ 	.short	(.L_47 - .L_46)
.L_46:
        /*000c*/ 	.word	0x00000000
        /*0010*/ 	.short	0x0007
        /*0012*/ 	.short	0x0030
        /*0014*/ 	.byte	0x00, 0xf0, 0x11, 0x00


	//----- nvinfo : EIATTR_KPARAM_INFO
	.align		4
.L_47:
        /*0018*/ 	.byte	0x04, 0x17
        /*001a*/ 	.short	(.L_49 - .L_48)
.L_48:
        /*001c*/ 	.word	0x00000000
        /*0020*/ 	.short	0x0006
        /*0022*/ 	.short	0x002c
        /*0024*/ 	.byte	0x00, 0xf0, 0x11, 0x00


	//----- nvinfo : EIATTR_KPARAM_INFO
	.align		4
.L_49:
        /*0028*/ 	.byte	0x04, 0x17
        /*002a*/ 	.short	(.L_51 - .L_50)
.L_50:
        /*002c*/ 	.word	0x00000000
        /*0030*/ 	.short	0x0005
        /*0032*/ 	.short	0x0028
        /*0034*/ 	.byte	0x00, 0xf0, 0x11, 0x00


	//----- nvinfo : EIATTR_KPARAM_INFO
	.align		4
.L_51:
        /*0038*/ 	.byte	0x04, 0x17
        /*003a*/ 	.short	(.L_53 - .L_52)
.L_52:
        /*003c*/ 	.word	0x00000000
        /*0040*/ 	.short	0x0004
        /*0042*/ 	.short	0x0020
        /*0044*/ 	.byte	0x00, 0xf5, 0x21, 0x00


	//----- nvinfo : EIATTR_KPARAM_INFO
	.align		4
.L_53:
        /*0048*/ 	.byte	0x04, 0x17
        /*004a*/ 	.short	(.L_55 - .L_54)
.L_54:
        /*004c*/ 	.word	0x00000000
        /*0050*/ 	.short	0x0003
        /*0052*/ 	.short	0x0018
        /*0054*/ 	.byte	0x00, 0xf5, 0x21, 0x00


	//----- nvinfo : EIATTR_KPARAM_INFO
	.align		4
.L_55:
        /*0058*/ 	.byte	0x04, 0x17
        /*005a*/ 	.short	(.L_57 - .L_56)
.L_56:
        /*005c*/ 	.word	0x00000000
        /*0060*/ 	.short	0x0002
        /*0062*/ 	.short	0x0010
        /*0064*/ 	.byte	0x00, 0xf5, 0x21, 0x00


	//----- nvinfo : EIATTR_KPARAM_INFO
	.align		4
.L_57:
        /*0068*/ 	.byte	0x04, 0x17
        /*006a*/ 	.short	(.L_59 - .L_58)
.L_58:
        /*006c*/ 	.word	0x00000000
        /*0070*/ 	.short	0x0001
        /*0072*/ 	.short	0x0008
        /*0074*/ 	.byte	0x00, 0xf5, 0x21, 0x00


	//----- nvinfo : EIATTR_KPARAM_INFO
	.align		4
.L_59:
        /*0078*/ 	.byte	0x04, 0x17
        /*007a*/ 	.short	(.L_61 - .L_60)
.L_60:
        /*007c*/ 	.word	0x00000000
        /*0080*/ 	.short	0x0000
        /*0082*/ 	.short	0x0000
        /*0084*/ 	.byte	0x00, 0xf5, 0x21, 0x00


	//----- nvinfo : EIATTR_SPARSE_MMA_MASK
	.align		4
.L_61:
        /*0088*/ 	.byte	0x03, 0x50
        /*008a*/ 	.short	0x0000


	//----- nvinfo : EIATTR_MAXREG_COUNT
	.align		4
        /*008c*/ 	.byte	0x03, 0x1b
        /*008e*/ 	.short	0x00ff


	//----- nvinfo : EIATTR_MERCURY_ISA_VERSION
	.align		4
        /*0090*/ 	.byte	0x03, 0x5f
        /*0092*/ 	.short	0x0101


	//----- nvinfo : EIATTR_VRC_CTA_INIT_COUNT
	.align		4
        /*0094*/ 	.byte	0x02, 0x4a
	.zero		1
	.zero		1


	//----- nvinfo : EIATTR_EXIT_INSTR_OFFSETS
	.align		4
        /*0098*/ 	.byte	0x04, 0x1c
        /*009a*/ 	.short	(.L_63 - .L_62)


	//   ....[0]....
.L_62:
        /*009c*/ 	.word	0x00000280


	//   ....[1]....
        /*00a0*/ 	.word	0x000003c0


	//   ....[2]....
        /*00a4*/ 	.word	0x000005e0


	//----- nvinfo : EIATTR_CBANK_PARAM_SIZE
	.align		4
.L_63:
        /*00a8*/ 	.byte	0x03, 0x19
        /*00aa*/ 	.short	0x0034


	//----- nvinfo : EIATTR_PARAM_CBANK
	.align		4
        /*00ac*/ 	.byte	0x04, 0x0a
        /*00ae*/ 	.short	(.L_65 - .L_64)
	.align		4
.L_64:
        /*00b0*/ 	.word	index@(.nv.constant0._Z12arrangeBatchPiS_S_P4int2S1_iii)
        /*00b4*/ 	.short	0x0380
        /*00b6*/ 	.short	0x0034


	//----- nvinfo : EIATTR_SW_WAR
	.align		4
.L_65:
        /*00b8*/ 	.byte	0x04, 0x36
        /*00ba*/ 	.short	(.L_67 - .L_66)
.L_66:
        /*00bc*/ 	.word	0x00000008
.L_67:


//--------------------- .nv.info._Z23pretraitementFusionSortPii --------------------------
	.section	.nv.info._Z23pretraitementFusionSortPii,"",@"SHT_CUDA_INFO"
	.sectionflags	@""
	.align	4


	//----- nvinfo : EIATTR_CUDA_API_VERSION
	.align		4
        /*0000*/ 	.byte	0x04, 0x37
        /*0002*/ 	.short	(.L_69 - .L_68)
.L_68:
        /*0004*/ 	.word	0x00000082


	//----- nvinfo : EIATTR_KPARAM_INFO
	.align		4
.L_69:
        /*0008*/ 	.byte	0x04, 0x17
        /*000a*/ 	.short	(.L_71 - .L_70)
.L_70:
        /*000c*/ 	.word	0x00000000
        /*0010*/ 	.short	0x0001
        /*0012*/ 	.short	0x0008
        /*0014*/ 	.byte	0x00, 0xf0, 0x11, 0x00


	//----- nvinfo : EIATTR_KPARAM_INFO
	.align		4
.L_71:
        /*0018*/ 	.byte	0x04, 0x17
        /*001a*/ 	.short	(.L_73 - .L_72)
.L_72:
        /*001c*/ 	.word	0x00000000
        /*0020*/ 	.short	0x0000
        /*0022*/ 	.short	0x0000
        /*0024*/ 	.byte	0x00, 0xf5, 0x21, 0x00


	//----- nvinfo : EIATTR_SPARSE_MMA_MASK
	.align		4
.L_73:
        /*0028*/ 	.byte	0x03, 0x50
        /*002a*/ 	.short	0x0000


	//----- nvinfo : EIATTR_MAXREG_COUNT
	.align		4
        /*002c*/ 	.byte	0x03, 0x1b
        /*002e*/ 	.short	0x00ff


	//----- nvinfo : EIATTR_MERCURY_ISA_VERSION
	.align		4
        /*0030*/ 	.byte	0x03, 0x5f
        /*0032*/ 	.short	0x0101


	//----- nvinfo : EIATTR_VRC_CTA_INIT_COUNT
	.align		4
        /*0034*/ 	.byte	0x02, 0x4a
	.zero		1
	.zero		1


	//----- nvinfo : EIATTR_EXIT_INSTR_OFFSETS
	.align		4
        /*0038*/ 	.byte	0x04, 0x1c
        /*003a*/ 	.short	(.L_75 - .L_74)


	//   ....[0]....
.L_74:
        /*003c*/ 	.word	0x00000090


	//   ....[1]....
        /*0040*/ 	.word	0x00000110


	//   ....[2]....
        /*0044*/ 	.word	0x00000140


	//----- nvinfo : EIATTR_CBANK_PARAM_SIZE
	.align		4
.L_75:
        /*0048*/ 	.byte	0x03, 0x19
        /*004a*/ 	.short	0x000c


	//----- nvinfo : EIATTR_PARAM_CBANK
	.align		4
        /*004c*/ 	.byte	0x04, 0x0a
        /*004e*/ 	.short	(.L_77 - .L_76)
	.align		4
.L_76:
        /*0050*/ 	.word	index@(.nv.constant0._Z23pretraitementFusionSortPii)
        /*0054*/ 	.short	0x0380
        /*0056*/ 	.short	0x000c


	//----- nvinfo : EIATTR_SW_WAR
	.align		4
.L_77:
        /*0058*/ 	.byte	0x04, 0x36
        /*005a*/ 	.short	(.L_79 - .L_78)
.L_78:
        /*005c*/ 	.word	0x00000008
.L_79:


//--------------------- .nv.info._Z17mergeSmallBatch_kPiS_S_iiP4int2S1_ --------------------------
	.section	.nv.info._Z17mergeSmallBatch_kPiS_S_iiP4int2S1_,"",@"SHT_CUDA_INFO"
	.sectionflags	@""
	.align	4


	//----- nvinfo : EIATTR_CUDA_API_VERSION
	.align		4
        /*0000*/ 	.byte	0x04, 0x37
        /*0002*/ 	.short	(.L_81 - .L_80)
.L_80:
        /*0004*/ 	.word	0x00000082


	//----- nvinfo : EIATTR_KPARAM_INFO
	.align		4
.L_81:
        /*0008*/ 	.byte	0x04, 0x17
        /*000a*/ 	.short	(.L_83 - .L_82)
.L_82:
        /*000c*/ 	.word	0x00000000
        /*0010*/ 	.short	0x0006
        /*0012*/ 	.short	0x0028
        /*0014*/ 	.byte	0x00, 0xf5, 0x21, 0x00


	//----- nvinfo : EIATTR_KPARAM_INFO
	.align		4
.L_83:
        /*0018*/ 	.byte	0x04, 0x17
        /*001a*/ 	.short	(.L_85 - .L_84)
.L_84:
        /*001c*/ 	.word	0x00000000
        /*0020*/ 	.short	0x0005
        /*0022*/ 	.short	0x0020
        /*0024*/ 	.byte	0x00, 0xf5, 0x21, 0x00


	//----- nvinfo : EIATTR_KPARAM_INFO
	.align		4
.L_85:
        /*0028*/ 	.byte	0x04, 0x17
        /*002a*/ 	.short	(.L_87 - .L_86)
.L_86:
        /*002c*/ 	.word	0x00000000
        /*0030*/ 	.short	0x0004
        /*0032*/ 	.short	0x001c
        /*0034*/ 	.byte	0x00, 0xf0, 0x11, 0x00


	//----- nvinfo : EIATTR_KPARAM_INFO
	.align		4
.L_87:
        /*0038*/ 	.byte	0x04, 0x17
        /*003a*/ 	.short	(.L_89 - .L_88)
.L_88:
        /*003c*/ 	.word	0x00000000
        /*0040*/ 	.short	0x0003
        /*0042*/ 	.short	0x0018
        /*0044*/ 	.byte	0x00, 0xf0, 0x11, 0x00


	//----- nvinfo : EIATTR_KPARAM_INFO
	.align		4
.L_89:
        /*0048*/ 	.byte	0x04, 0x17
        /*004a*/ 	.short	(.L_91 - .L_90)
.L_90:
        /*004c*/ 	.word	0x00000000
        /*0050*/ 	.short	0x0002
        /*0052*/ 	.short	0x0010
        /*0054*/ 	.byte	0x00, 0xf5, 0x21, 0x00


	//----- nvinfo : EIATTR_KPARAM_INFO
	.align		4
.L_91:
        /*0058*/ 	.byte	0x04, 0x17
        /*005a*/ 	.short	(.L_93 - .L_92)
.L_92:
        /*005c*/ 	.word	0x00000000
        /*0060*/ 	.short	0x0001
        /*0062*/ 	.short	0x0008
        /*0064*/ 	.byte	0x00, 0xf5, 0x21, 0x00


	//----- nvinfo : EIATTR_KPARAM_INFO
	.align		4
.L_93:
        /*0068*/ 	.byte	0x04, 0x17
        /*006a*/ 	.short	(.L_95 - .L_94)
.L_94:
        /*006c*/ 	.word	0x00000000
        /*0070*/ 	.short	0x0000
        /*0072*/ 	.short	0x0000
        /*0074*/ 	.byte	0x00, 0xf5, 0x21, 0x00


	//----- nvinfo : EIATTR_SPARSE_MMA_MASK
	.align		4
.L_95:
        /*0078*/ 	.byte	0x03, 0x50
        /*007a*/ 	.short	0x0000


	//----- nvinfo : EIATTR_MAXREG_COUNT
	.align		4
        /*007c*/ 	.byte	0x03, 0x1b
        /*007e*/ 	.short	0x00ff


	//----- nvinfo : EIATTR_MERCURY_ISA_VERSION
	.align		4
        /*0080*/ 	.byte	0x03, 0x5f
        /*0082*/ 	.short	0x0101


	//----- nvinfo : EIATTR_VRC_CTA_INIT_COUNT
	.align		4
        /*0084*/ 	.byte	0x02, 0x4a
	.zero		1
	.zero		1


	//----- nvinfo : EIATTR_EXIT_INSTR_OFFSETS
	.align		4
        /*0088*/ 	.byte	0x04, 0x1c
        /*008a*/ 	.short	(.L_97 - .L_96)


	//   ....[0]....
.L_96:
        /*008c*/ 	.word	0x00000270


	//   ....[1]....
        /*0090*/ 	.word	0x000007a0


	//   ....[2]....
        /*0094*/ 	.word	0x00000830


	//----- nvinfo : EIATTR_CRS_STACK_SIZE
	.align		4
.L_97:
        /*0098*/ 	.byte	0x04, 0x1e
        /*009a*/ 	.short	(.L_99 - .L_98)
.L_98:
        /*009c*/ 	.word	0x00000000


	//----- nvinfo : EIATTR_CBANK_PARAM_SIZE
	.align		4
.L_99:
        /*00a0*/ 	.byte	0x03, 0x19
        /*00a2*/ 	.short	0x0030


	//----- nvinfo : EIATTR_PARAM_CBANK
	.align		4
        /*00a4*/ 	.byte	0x04, 0x0a
        /*00a6*/ 	.short	(.L_101 - .L_100)
	.align		4
.L_100:
        /*00a8*/ 	.word	index@(.nv.constant0._Z17mergeSmallBatch_kPiS_S_iiP4int2S1_)
        /*00ac*/ 	.short	0x0380
        /*00ae*/ 	.short	0x0030


	//----- nvinfo : EIATTR_SW_WAR
	.align		4
.L_101:
        /*00b0*/ 	.byte	0x04, 0x36
        /*00b2*/ 	.short	(.L_103 - .L_102)
.L_102:
        /*00b4*/ 	.word	0x00000008
.L_103:


//--------------------- .nv.callgraph             --------------------------
	.section	.nv.callgraph,"",@"SHT_CUDA_CALLGRAPH"
	.align	4
	.sectionentsize	8
	.align		4
        /*0000*/ 	.word	0x00000000
	.align		4
        /*0004*/ 	.word	0xffffffff
	.align		4
        /*0008*/ 	.word	0x00000000
	.align		4
        /*000c*/ 	.word	0xfffffffe
	.align		4
        /*0010*/ 	.word	0x00000000
	.align		4
        /*0014*/ 	.word	0xfffffffd
	.align		4
        /*0018*/ 	.word	0x00000000
	.align		4
        /*001c*/ 	.word	0xfffffffc


//--------------------- .text._Z8truncatePiS_iiii --------------------------
	.section	.text._Z8truncatePiS_iiii,"ax",@progbits
	.align	128
        .global         _Z8truncatePiS_iiii
        .type           _Z8truncatePiS_iiii,@function
        .size           _Z8truncatePiS_iiii,(.L_x_16 - _Z8truncatePiS_iiii)
        .other          _Z8truncatePiS_iiii,@"STO_CUDA_ENTRY STV_DEFAULT"
_Z8truncatePiS_iiii:
.text._Z8truncatePiS_iiii:
[----:B------:R-:W-:Y:S01]  /*0000*/  LDC R1, c[0x0][0x37c] ;  /* 0x0000df00ff017b82 */ /* 0x000fe20000000800 */
[----:B------:R-:W0:Y:S01]  /*0010*/  LDCU.64 UR4, c[0x0][0x398] ;  /* 0x00007300ff0477ac */ /* 0x000e220008000a00 */
[----:B------:R-:W1:Y:S06]  /*0020*/  S2R R8, SR_TID.X ;  /* 0x0000000000087919 */ /* 0x000e6c0000002100 */
[----:B------:R-:W2:Y:S01]  /*0030*/  LDC R10, c[0x0][0x360] ;  /* 0x0000d800ff0a7b82 */ /* 0x000ea20000000800 */
[----:B------:R-:W3:Y:S07]  /*0040*/  LDCU UR7, c[0x0][0x394] ;  /* 0x00007280ff0777ac */ /* 0x000eee0008000800 */
[----:B------:R-:W4:Y:S01]  /*0050*/  S2UR UR6, SR_CTAID.X ;  /* 0x00000000000679c3 */ /* 0x000f220000002500 */
[----:B0-----:R-:W0:Y:S01]  /*0060*/  I2F.U32.RP R0, UR5 ;  /* 0x0000000500007d06 */ /* 0x001e220008209000 */
[----:B------:R-:W-:-:S07]  /*0070*/  UIMAD UR4, UR5, UR4, URZ ;  /* 0x00000004050472a4 */ /* 0x000fce000f8e02ff */
[----:B0-----:R-:W0:Y:S02]  /*0080*/  MUFU.RCP R0, R0 ;  /* 0x0000000000007308 */ /* 0x001e240000001000 */
[----:B0-----:R-:W-:-:S06]  /*0090*/  IADD3 R2, PT, PT, R0, 0xffffffe, RZ ;  /* 0x0ffffffe00027810 */ /* 0x001fcc0007ffe0ff */
[----:B------:R0:W5:Y:S02]  /*00a0*/  F2I.FTZ.U32.TRUNC.NTZ R3, R2 ;  /* 0x0000000200037305 */ /* 0x000164000021f000 */
[----:B0-----:R-:W-:Y:S02]  /*00b0*/  HFMA2 R2, -RZ, RZ, 0, 0 ;  /* 0x00000000ff027431 */ /* 0x001fe400000001ff */
[----:B-----5:R-:W-:-:S04]  /*00c0*/  IMAD.MOV R5, RZ, RZ, -R3 ;  /* 0x000000ffff057224 */ /* 0x020fc800078e0a03 */
[----:B------:R-:W-:-:S04]  /*00d0*/  IMAD R5, R5, UR5, RZ ;  /* 0x0000000505057c24 */ /* 0x000fc8000f8e02ff */
[----:B------:R-:W-:-:S06]  /*00e0*/  IMAD.HI.U32 R3, R3, R5, R2 ;  /* 0x0000000503037227 */ /* 0x000fcc00078e0002 */
[----:B-1----:R-:W-:-:S04]  /*00f0*/  IMAD.HI.U32 R4, R3, R8, RZ ;  /* 0x0000000803047227 */ /* 0x002fc800078e00ff */
[----:B--2---:R-:W-:-:S04]  /*0100*/  IMAD.HI.U32 R6, R3, R10, RZ ;  /* 0x0000000a03067227 */ /* 0x004fc800078e00ff */
[----:B------:R-:W-:Y:S01]  /*0110*/  IMAD.MOV R3, RZ, RZ, -R4 ;  /* 0x000000ffff037224 */ /* 0x000fe200078e0a04 */
[----:B------:R-:W-:-:S03]  /*0120*/  IADD3 R5, PT, PT, -R6, RZ, RZ ;  /* 0x000000ff06057210 */ /* 0x000fc60007ffe1ff */
[----:B------:R-:W-:Y:S01]  /*0130*/  IMAD R0, R3, UR5, R8 ;  /* 0x0000000503007c24 */ /* 0x000fe2000f8e0208 */
[----:B------:R-:W-:Y:S01]  /*0140*/  LOP3.LUT R3, RZ, UR5, RZ, 0x33, !PT ;  /* 0x00000005ff037c12 */ /* 0x000fe2000f8e33ff */
[----:B------:R-:W-:-:S03]  /*0150*/  IMAD R2, R5, UR5, R10 ;  /* 0x0000000505027c24 */ /* 0x000fc6000f8e020a */
[----:B------:R-:W-:Y:S02]  /*0160*/  ISETP.GE.U32.AND P3, PT, R0, UR5, PT ;  /* 0x0000000500007c0c */ /* 0x000fe4000bf66070 */
[----:B------:R-:W-:-:S11]  /*0170*/  ISETP.GE.U32.AND P2, PT, R2, UR5, PT ;  /* 0x0000000502007c0c */ /* 0x000fd6000bf46070 */
[----:B------:R-:W-:Y:S02]  /*0180*/  @P3 VIADD R0, R0, -UR5 ;  /* 0x8000000500003c36 */ /* 0x000fe40008000000 */
[----:B------:R-:W-:Y:S01]  /*0190*/  @P2 IADD3 R2, PT, PT, R2, -UR5, RZ ;  /* 0x8000000502022c10 */ /* 0x000fe2000fffe0ff */
[----:B------:R-:W-:Y:S01]  /*01a0*/  @P3 VIADD R4, R4, 0x1 ;  /* 0x0000000104043836 */ /* 0x000fe20000000000 */
[----:B------:R-:W-:Y:S02]  /*01b0*/  ISETP.NE.U32.AND P3, PT, RZ, UR5, PT ;  /* 0x00000005ff007c0c */ /* 0x000fe4000bf65070 */
[----:B------:R-:W-:Y:S02]  /*01c0*/  ISETP.GE.U32.AND P1, PT, R0, UR5, PT ;  /* 0x0000000500007c0c */ /* 0x000fe4000bf26070 */
[----:B------:R-:W-:Y:S02]  /*01d0*/  ISETP.GE.U32.AND P0, PT, R2, UR5, PT ;  /* 0x0000000502007c0c */ /* 0x000fe4000bf06070 */
[----:B------:R-:W-:-:S09]  /*01e0*/  @P2 IADD3 R6, PT, PT, R6, 0x1, RZ ;  /* 0x0000000106062810 */ /* 0x000fd20007ffe0ff */
[----:B------:R-:W-:Y:S02]  /*01f0*/  @P1 VIADD R4, R4, 0x1 ;  /* 0x0000000104041836 */ /* 0x000fe40000000000 */
[----:B------:R-:W-:-:S03]  /*0200*/  @P0 IADD3 R6, PT, PT, R6, 0x1, RZ ;  /* 0x0000000106060810 */ /* 0x000fc60007ffe0ff */
[C---:B------:R-:W-:Y:S02]  /*0210*/  SEL R4, R3.reuse, R4, !P3 ;  /* 0x0000000403047207 */ /* 0x040fe40005800000 */
[----:B------:R-:W-:Y:S02]  /*0220*/  SEL R3, R3, R6, !P3 ;  /* 0x0000000603037207 */ /* 0x000fe40005800000 */
[----:B------:R-:W-:-:S03]  /*0230*/  IADD3 R5, PT, PT, -R4, RZ, RZ ;  /* 0x000000ff04057210 */ /* 0x000fc60007ffe1ff */
[----:B----4-:R-:W-:Y:S02]  /*0240*/  IMAD R7, R3, UR6, R4 ;  /* 0x0000000603077c24 */ /* 0x010fe4000f8e0204 */
[----:B------:R-:W-:-:S04]  /*0250*/  IMAD R0, R5, UR5, R8 ;  /* 0x0000000505007c24 */ /* 0x000fc8000f8e0208 */
[----:B------:R-:W-:-:S05]  /*0260*/  IMAD R5, R7, UR5, R0 ;  /* 0x0000000507057c24 */ /* 0x000fca000f8e0200 */
[----:B------:R-:W-:-:S04]  /*0270*/  ISETP.GE.AND P0, PT, R5, UR4, PT ;  /* 0x0000000405007c0c */ /* 0x000fc8000bf06270 */
[----:B---3--:R-:W-:-:S13]  /*0280*/  ISETP.GE.OR P0, PT, R0, UR7, P0 ;  /* 0x0000000700007c0c */ /* 0x008fda0008706670 */
[----:B------:R-:W-:Y:S05]  /*0290*/  @P0 EXIT ;  /* 0x000000000000094d */ /* 0x000fea0003800000 */
[----:B------:R-:W0:Y:S01]  /*02a0*/  LDC.64 R2, c[0x0][0x388] ;  /* 0x0000e200ff027b82 */ /* 0x000e220000000a00 */
[----:B------:R-:W1:Y:S01]  /*02b0*/  LDCU.64 UR4, c[0x0][0x358] ;  /* 0x00006b00ff0477ac */ /* 0x000e620008000a00 */
[----:B0-----:R-:W-:-:S06]  /*02c0*/  IMAD.WIDE R2, R5, 0x4, R2 ;  /* 0x0000000405027825 */ /* 0x001fcc00078e0202 */
[----:B------:R-:W0:Y:S01]  /*02d0*/  LDC.64 R4, c[0x0][0x380] ;  /* 0x0000e000ff047b82 */ /* 0x000e220000000a00 */
[----:B-1----:R-:W2:Y:S01]  /*02e0*/  LDG.E R3, desc[UR4][R2.64] ;  /* 0x0000000402037981 */ /* 0x002ea2000c1e1900 */
[----:B------:R-:W-:-:S04]  /*02f0*/  IMAD R7, R7, UR7, R0 ;  /* 0x0000000707077c24 */ /* 0x000fc8000f8e0200 */
[----:B0-----:R-:W-:-:S05]  /*0300*/  IMAD.WIDE R4, R7, 0x4, R4 ;  /* 0x0000000407047825 */ /* 0x001fca00078e0204 */
[----:B--2---:R-:W-:Y:S01]  /*0310*/  STG.E desc[UR4][R4.64], R3 ;  /* 0x0000000304007986 */ /* 0x004fe2000c101904 */
[----:B------:R-:W-:Y:S05]  /*0320*/  EXIT ;  /* 0x000000000000794d */ /* 0x000fea0003800000 */
.L_x_0:
[----:B------:R-:W-:-:S00]  /*0330*/  BRA `(.L_x_0) ;  /* 0xfffffffc00fc7947 */ /* 0x000fc0000383ffff */
[----:B------:R-:W-:-:S00]  /*0340*/  NOP ;  /* 0x0000000000007918 */ /* 0x000fc00000000000 */
        /* <DEDUP_REMOVED lines=11> */
.L_x_16:


//--------------------- .text._Z12arrangeBatchPiS_S_P4int2S1_iii --------------------------
	.section	.text._Z12arrangeBatchPiS_S_P4int2S1_iii,"ax",@progbits
	.align	128
        .global         _Z12arrangeBatchPiS_S_P4int2S1_iii
        .type           _Z12arrangeBatchPiS_S_P4int2S1_iii,@function
        .size           _Z12arrangeBatchPiS_S_P4int2S1_iii,(.L_x_17 - _Z12arrangeBatchPiS_S_P4int2S1_iii)
        .other          _Z12arrangeBatchPiS_S_P4int2S1_iii,@"STO_CUDA_ENTRY STV_DEFAULT"
_Z12arrangeBatchPiS_S_P4int2S1_iii:
.text._Z12arrangeBatchPiS_S_P4int2S1_iii:
[----:B------:R-:W-:Y:S08]  /*0000*/  LDC R1, c[0x0][0x37c] ;  /* 0x0000df00ff017b82 */ /* 0x000ff00000000800 */
[----:B------:R-:W0:Y:S01]  /*0010*/  LDC R0, c[0x0][0x3b0] ;  /* 0x0000ec00ff007b82 */ /* 0x000e220000000800 */
[----:B------:R-:W1:Y:S01]  /*0020*/  S2R R13, SR_TID.X ;  /* 0x00000000000d7919 */ /* 0x000e620000002100 */
[----:B------:R-:W2:Y:S06]  /*0030*/  LDCU UR5, c[0x0][0x3a8] ;  /* 0x00007500ff0577ac */ /* 0x000eac0008000800 */
[----:B------:R-:W3:Y:S08]  /*0040*/  LDC R5, c[0x0][0x360] ;  /* 0x0000d800ff057b82 */ /* 0x000ef00000000800 */
[----:B------:R-:W4:Y:S01]  /*0050*/  S2UR UR4, SR_CTAID.X ;  /* 0x00000000000479c3 */ /* 0x000f220000002500 */
[----:B0-----:R-:W0:Y:S08]  /*0060*/  I2F.U32.RP R4, R0 ;  /* 0x0000000000047306 */ /* 0x001e300000209000 */
[----:B0-----:R-:W0:Y:S02]  /*0070*/  MUFU.RCP R4, R4 ;  /* 0x0000000400047308 */ /* 0x001e240000001000 */
[----:B0-----:R-:W-:-:S06]  /*0080*/  VIADD R2, R4, 0xffffffe ;  /* 0x0ffffffe04027836 */ /* 0x001fcc0000000000 */
[----:B------:R0:W5:Y:S02]  /*0090*/  F2I.FTZ.U32.TRUNC.NTZ R3, R2 ;  /* 0x0000000200037305 */ /* 0x000164000021f000 */
[----:B0-----:R-:W-:Y:S02]  /*00a0*/  HFMA2 R2, -RZ, RZ, 0, 0 ;  /* 0x00000000ff027431 */ /* 0x001fe400000001ff */
[----:B-----5:R-:W-:-:S04]  /*00b0*/  IMAD.MOV R7, RZ, RZ, -R3 ;  /* 0x000000ffff077224 */ /* 0x020fc800078e0a03 */
[----:B------:R-:W-:-:S04]  /*00c0*/  IMAD R7, R7, R0, RZ ;  /* 0x0000000007077224 */ /* 0x000fc800078e02ff */
[----:B------:R-:W-:-:S06]  /*00d0*/  IMAD.HI.U32 R3, R3, R7, R2 ;  /* 0x0000000703037227 */ /* 0x000fcc00078e0002 */
[----:B---3--:R-:W-:-:S04]  /*00e0*/  IMAD.HI.U32 R4, R3, R5, RZ ;  /* 0x0000000503047227 */ /* 0x008fc800078e00ff */
[----:B-1----:R-:W-:-:S04]  /*00f0*/  IMAD.HI.U32 R6, R3, R13, RZ ;  /* 0x0000000d03067227 */ /* 0x002fc800078e00ff */
[----:B------:R-:W-:Y:S02]  /*0100*/  IMAD.MOV R2, RZ, RZ, -R4 ;  /* 0x000000ffff027224 */ /* 0x000fe400078e0a04 */
[----:B------:R-:W-:Y:S02]  /*0110*/  IMAD.MOV R3, RZ, RZ, -R6 ;  /* 0x000000ffff037224 */ /* 0x000fe400078e0a06 */
[C---:B------:R-:W-:Y:S02]  /*0120*/  IMAD R5, R0.reuse, R2, R5 ;  /* 0x0000000200057224 */ /* 0x040fe400078e0205 */
[----:B------:R-:W-:-:S03]  /*0130*/  IMAD R3, R0, R3, R13 ;  /* 0x0000000300037224 */ /* 0x000fc600078e020d */
[-C--:B------:R-:W-:Y:S02]  /*0140*/  ISETP.GE.U32.AND P3, PT, R5, R0.reuse, PT ;  /* 0x000000000500720c */ /* 0x080fe40003f66070 */
[----:B------:R-:W-:-:S11]  /*0150*/  ISETP.GE.U32.AND P2, PT, R3, R0, PT ;  /* 0x000000000300720c */ /* 0x000fd60003f46070 */
[----:B------:R-:W-:Y:S01]  /*0160*/  @P3 IMAD.IADD R5, R5, 0x1, -R0 ;  /* 0x0000000105053824 */ /* 0x000fe200078e0a00 */
[----:B------:R-:W-:Y:S01]  /*0170*/  @P3 IADD3 R4, PT, PT, R4, 0x1, RZ ;  /* 0x0000000104043810 */ /* 0x000fe20007ffe0ff */
[----:B------:R-:W-:Y:S01]  /*0180*/  @P2 VIADD R6, R6, 0x1 ;  /* 0x0000000106062836 */ /* 0x000fe20000000000 */
[-C--:B------:R-:W-:Y:S02]  /*0190*/  @P2 IADD3 R3, PT, PT, R3, -R0.reuse, RZ ;  /* 0x8000000003032210 */ /* 0x080fe40007ffe0ff */
[-C--:B------:R-:W-:Y:S02]  /*01a0*/  ISETP.GE.U32.AND P1, PT, R5, R0.reuse, PT ;  /* 0x000000000500720c */ /* 0x080fe40003f26070 */
[-C--:B------:R-:W-:Y:S02]  /*01b0*/  ISETP.GE.U32.AND P0, PT, R3, R0.reuse, PT ;  /* 0x000000000300720c */ /* 0x080fe40003f06070 */
[----:B------:R-:W-:Y:S02]  /*01c0*/  ISETP.NE.U32.AND P2, PT, R0, RZ, PT ;  /* 0x000000ff0000720c */ /* 0x000fe40003f45070 */
[----:B------:R-:W-:-:S07]  /*01d0*/  LOP3.LUT R3, RZ, R0, RZ, 0x33, !PT ;  /* 0x00000000ff037212 */ /* 0x000fce00078e33ff */
[----:B------:R-:W-:Y:S02]  /*01e0*/  @P1 VIADD R4, R4, 0x1 ;  /* 0x0000000104041836 */ /* 0x000fe40000000000 */
[----:B------:R-:W-:-:S03]  /*01f0*/  @P0 VIADD R6, R6, 0x1 ;  /* 0x0000000106060836 */ /* 0x000fc60000000000 */
[C---:B------:R-:W-:Y:S02]  /*0200*/  SEL R5, R3.reuse, R4, !P2 ;  /* 0x0000000403057207 */ /* 0x040fe40005000000 */
[----:B------:R-:W-:-:S04]  /*0210*/  SEL R6, R3, R6, !P2 ;  /* 0x0000000603067207 */ /* 0x000fc80005000000 */
[----:B------:R-:W-:Y:S01]  /*0220*/  IADD3 R2, PT, PT, -R6, RZ, RZ ;  /* 0x000000ff06027210 */ /* 0x000fe20007ffe1ff */
[----:B----4-:R-:W-:-:S04]  /*0230*/  IMAD R5, R5, UR4, R6 ;  /* 0x0000000405057c24 */ /* 0x010fc8000f8e0206 */
[----:B------:R-:W-:Y:S02]  /*0240*/  IMAD R13, R0, R2, R13 ;  /* 0x00000002000d7224 */ /* 0x000fe400078e020d */
[----:B------:R-:W-:-:S04]  /*0250*/  IMAD R4, R5, R0, RZ ;  /* 0x0000000005047224 */ /* 0x000fc800078e02ff */
[----:B------:R-:W-:-:S05]  /*0260*/  IMAD.IADD R5, R13, 0x1, R4 ;  /* 0x000000010d057824 */ /* 0x000fca00078e0204 */
[----:B--2---:R-:W-:-:S13]  /*0270*/  ISETP.GE.AND P0, PT, R5, UR5, PT ;  /* 0x0000000505007c0c */ /* 0x004fda000bf06270 */
[----:B------:R-:W-:Y:S05]  /*0280*/  @P0 EXIT ;  /* 0x000000000000094d */ /* 0x000fea0003800000 */
[----:B------:R-:W0:Y:S01]  /*0290*/  LDC.64 R6, c[0x0][0x390] ;  /* 0x0000e400ff067b82 */ /* 0x000e220000000a00 */
[----:B------:R-:W-:Y:S01]  /*02a0*/  LEA.HI R2, R0, R0, RZ, 0x1 ;  /* 0x0000000000027211 */ /* 0x000fe200078f08ff */
[----:B------:R-:W1:Y:S03]  /*02b0*/  LDCU.64 UR4, c[0x0][0x358] ;  /* 0x00006b00ff0477ac */ /* 0x000e660008000a00 */
[----:B------:R-:W-:-:S04]  /*02c0*/  SHF.R.S32.HI R2, RZ, 0x1, R2 ;  /* 0x00000001ff027819 */ /* 0x000fc80000011402 */
[----:B------:R-:W-:-:S13]  /*02d0*/  ISETP.GE.AND P0, PT, R13, R2, PT ;  /* 0x000000020d00720c */ /* 0x000fda0003f06270 */
[----:B------:R-:W2:Y:S01]  /*02e0*/  @!P0 LDC.64 R8, c[0x0][0x380] ;  /* 0x0000e000ff088b82 */ /* 0x000ea20000000a00 */
[----:B0-----:R-:W-:-:S05]  /*02f0*/  IMAD.WIDE R6, R5, 0x4, R6 ;  /* 0x0000000405067825 */ /* 0x001fca00078e0206 */
[----:B-1----:R-:W3:Y:S01]  /*0300*/  @!P0 LDG.E R15, desc[UR4][R6.64] ;  /* 0x00000004060f8981 */ /* 0x002ee2000c1e1900 */
[----:B------:R-:W-:-:S04]  /*0310*/  LEA.HI R4, R4, R4, RZ, 0x1 ;  /* 0x0000000404047211 */ /* 0x000fc800078f08ff */
[----:B------:R-:W-:-:S05]  /*0320*/  @!P0 LEA.HI.SX32 R11, R4, R13, 0x1f ;  /* 0x0000000d040b8211 */ /* 0x000fca00078ffaff */
[----:B--2---:R-:W-:Y:S02]  /*0330*/  @!P0 IMAD.WIDE R8, R11, 0x4, R8 ;  /* 0x000000040b088825 */ /* 0x004fe400078e0208 */
[----:B------:R-:W0:Y:S03]  /*0340*/  @P0 LDC.64 R10, c[0x0][0x388] ;  /* 0x0000e200ff0a0b82 */ /* 0x000e260000000a00 */
[----:B---3--:R1:W-:Y:S04]  /*0350*/  @!P0 STG.E desc[UR4][R8.64], R15 ;  /* 0x0000000f08008986 */ /* 0x0083e8000c101904 */
[----:B------:R-:W2:Y:S01]  /*0360*/  @P0 LDG.E R19, desc[UR4][R6.64] ;  /* 0x0000000406130981 */ /* 0x000ea2000c1e1900 */
[C---:B------:R-:W-:Y:S01]  /*0370*/  @P0 IMAD.IADD R17, R13.reuse, 0x1, -R2 ;  /* 0x000000010d110824 */ /* 0x040fe200078e0a02 */
[----:B------:R-:W-:-:S04]  /*0380*/  ISETP.NE.AND P1, PT, R13, RZ, PT ;  /* 0x000000ff0d00720c */ /* 0x000fc80003f25270 */
[----:B------:R-:W-:-:S05]  /*0390*/  @P0 LEA.HI.SX32 R17, R4, R17, 0x1f ;  /* 0x0000001104110211 */ /* 0x000fca00078ffaff */
[----:B0-----:R-:W-:-:S05]  /*03a0*/  @P0 IMAD.WIDE R10, R17, 0x4, R10 ;  /* 0x00000004110a0825 */ /* 0x001fca00078e020a */
[----:B--2---:R1:W-:Y:S01]  /*03b0*/  @P0 STG.E desc[UR4][R10.64], R19 ;  /* 0x000000130a000986 */ /* 0x0043e2000c101904 */
[----:B------:R-:W-:Y:S05]  /*03c0*/  @P1 EXIT ;  /* 0x000000000000194d */ /* 0x000fea0003800000 */
[----:B-1----:R-:W-:-:S04]  /*03d0*/  IABS R9, R0 ;  /* 0x0000000000097213 */ /* 0x002fc80000000000 */
[----:B------:R-:W0:Y:S08]  /*03e0*/  I2F.RP R4, R9 ;  /* 0x0000000900047306 */ /* 0x000e300000209400 */
[----:B0-----:R-:W0:Y:S02]  /*03f0*/  MUFU.RCP R4, R4 ;  /* 0x0000000400047308 */ /* 0x001e240000001000 */
[----:B0-----:R-:W-:-:S06]  /*0400*/  IADD3 R6, PT, PT, R4, 0xffffffe, RZ ;  /* 0x0ffffffe04067810 */ /* 0x001fcc0007ffe0ff */
[----:B------:R0:W1:Y:S02]  /*0410*/  F2I.FTZ.U32.TRUNC.NTZ R7, R6 ;  /* 0x0000000600077305 */ /* 0x000064000021f000 */
[----:B0-----:R-:W-:Y:S02]  /*0420*/  IMAD.MOV.U32 R6, RZ, RZ, RZ ;  /* 0x000000ffff067224 */ /* 0x001fe400078e00ff */
[----:B-1----:R-:W-:-:S04]  /*0430*/  IMAD.MOV R8, RZ, RZ, -R7 ;  /* 0x000000ffff087224 */ /* 0x002fc800078e0a07 */
[----:B------:R-:W-:Y:S01]  /*0440*/  IMAD R11, R8, R9, RZ ;  /* 0x00000009080b7224 */ /* 0x000fe200078e02ff */
[----:B------:R-:W-:-:S03]  /*0450*/  IABS R8, R5 ;  /* 0x0000000500087213 */ /* 0x000fc60000000000 */
[----:B------:R-:W-:-:S06]  /*0460*/  IMAD.HI.U32 R7, R7, R11, R6 ;  /* 0x0000000b07077227 */ /* 0x000fcc00078e0006 */
[----:B------:R-:W-:Y:S02]  /*0470*/  IMAD.HI.U32 R10, R7, R8, RZ ;  /* 0x00000008070a7227 */ /* 0x000fe400078e00ff */
[----:B------:R-:W0:Y:S03]  /*0480*/  LDC.64 R6, c[0x0][0x3a0] ;  /* 0x0000e800ff067b82 */ /* 0x000e260000000a00 */
[----:B------:R-:W-:-:S05]  /*0490*/  IADD3 R4, PT, PT, -R10, RZ, RZ ;  /* 0x000000ff0a047210 */ /* 0x000fca0007ffe1ff */
[----:B------:R-:W-:-:S05]  /*04a0*/  IMAD R4, R9, R4, R8 ;  /* 0x0000000409047224 */ /* 0x000fca00078e0208 */
[----:B------:R-:W-:-:S13]  /*04b0*/  ISETP.GT.U32.AND P1, PT, R9, R4, PT ;  /* 0x000000040900720c */ /* 0x000fda0003f24070 */
[----:B------:R-:W-:Y:S01]  /*04c0*/  @!P1 IMAD.IADD R4, R4, 0x1, -R9 ;  /* 0x0000000104049824 */ /* 0x000fe200078e0a09 */
[----:B------:R-:W-:-:S04]  /*04d0*/  @!P1 IADD3 R10, PT, PT, R10, 0x1, RZ ;  /* 0x000000010a0a9810 */ /* 0x000fc80007ffe0ff */
[----:B------:R-:W-:Y:S02]  /*04e0*/  ISETP.GE.U32.AND P0, PT, R4, R9, PT ;  /* 0x000000090400720c */ /* 0x000fe40003f06070 */
[C---:B------:R-:W-:Y:S01]  /*04f0*/  LOP3.LUT R4, R5.reuse, R0, RZ, 0x3c, !PT ;  /* 0x0000000005047212 */ /* 0x040fe200078e3cff */
[----:B------:R-:W1:Y:S01]  /*0500*/  LDC.64 R8, c[0x0][0x398] ;  /* 0x0000e600ff087b82 */ /* 0x000e620000000a00 */
[----:B------:R-:W-:Y:S02]  /*0510*/  LEA.HI R5, R5, R5, RZ, 0x1 ;  /* 0x0000000505057211 */ /* 0x000fe400078f08ff */
[----:B------:R-:W-:-:S07]  /*0520*/  ISETP.GE.AND P2, PT, R4, RZ, PT ;  /* 0x000000ff0400720c */ /* 0x000fce0003f46270 */
[----:B------:R-:W-:Y:S01]  /*0530*/  @P0 VIADD R10, R10, 0x1 ;  /* 0x000000010a0a0836 */ /* 0x000fe20000000000 */
[----:B------:R-:W-:-:S05]  /*0540*/  ISETP.NE.AND P0, PT, R0, RZ, PT ;  /* 0x000000ff0000720c */ /* 0x000fca0003f05270 */
[----:B------:R-:W-:-:S04]  /*0550*/  @!P2 IADD3 R10, PT, PT, -R10, RZ, RZ ;  /* 0x000000ff0a0aa210 */ /* 0x000fc80007ffe1ff */
[----:B------:R-:W-:Y:S02]  /*0560*/  SEL R3, R3, R10, !P0 ;  /* 0x0000000a03037207 */ /* 0x000fe40004000000 */
[----:B------:R-:W-:-:S03]  /*0570*/  SHF.R.S32.HI R10, RZ, 0x1, R5 ;  /* 0x00000001ff0a7819 */ /* 0x000fc60000011405 */
[----:B0-----:R-:W-:-:S04]  /*0580*/  IMAD.WIDE R4, R3, 0x8, R6 ;  /* 0x0000000803047825 */ /* 0x001fc800078e0206 */
[----:B------:R-:W-:Y:S02]  /*0590*/  IMAD.MOV.U32 R11, RZ, RZ, R10 ;  /* 0x000000ffff0b7224 */ /* 0x000fe400078e000a */
[----:B-1----:R-:W-:Y:S01]  /*05a0*/  IMAD.WIDE R6, R3, 0x8, R8 ;  /* 0x0000000803067825 */ /* 0x002fe200078e0208 */
[----:B------:R-:W-:Y:S02]  /*05b0*/  MOV R3, R2 ;  /* 0x0000000200037202 */ /* 0x000fe40000000f00 */
[----:B------:R-:W-:Y:S04]  /*05c0*/  STG.E.64 desc[UR4][R4.64], R10 ;  /* 0x0000000a04007986 */ /* 0x000fe8000c101b04 */
[----:B------:R-:W-:Y:S01]  /*05d0*/  STG.E.64 desc[UR4][R6.64], R2 ;  /* 0x0000000206007986 */ /* 0x000fe2000c101b04 */
[----:B------:R-:W-:Y:S05]  /*05e0*/  EXIT ;  /* 0x000000000000794d */ /* 0x000fea0003800000 */
.L_x_1:
        /* <DEDUP_REMOVED lines=9> */
.L_x_17:


//--------------------- .text._Z23pretraitementFusionSortPii --------------------------
	.section	.text._Z23pretraitementFusionSortPii,"ax",@progbits
	.align	128
        .global         _Z23pretraitementFusionSortPii
        .type           _Z23pretraitementFusionSortPii,@function
        .size           _Z23pretraitementFusionSortPii,(.L_x_18 - _Z23pretraitementFusionSortPii)
        .other          _Z23pretraitementFusionSortPii,@"STO_CUDA_ENTRY STV_DEFAULT"
_Z23pretraitementFusionSortPii:
.text._Z23pretraitementFusionSortPii:
[----:B------:R-:W-:Y:S01]  /*0000*/  LDC R1, c[0x0][0x37c] ;  /* 0x0000df00ff017b82 */ /* 0x000fe20000000800 */
[----:B------:R-:W0:Y:S07]  /*0010*/  S2R R0, SR_TID.X ;  /* 0x0000000000007919 */ /* 0x000e2e0000002100 */
[----:B------:R-:W0:Y:S01]  /*0020*/  S2UR UR5, SR_CTAID.X ;  /* 0x00000000000579c3 */ /* 0x000e220000002500 */
[----:B------:R-:W1:Y:S07]  /*0030*/  LDCU UR4, c[0x0][0x388] ;  /* 0x00007100ff0477ac */ /* 0x000e6e0008000800 */
[----:B------:R-:W0:Y:S01]  /*0040*/  LDC R3, c[0x0][0x360] ;  /* 0x0000d800ff037b82 */ /* 0x000e220000000800 */
[----:B-1----:R-:W-:-:S04]  /*0050*/  ULEA.HI UR4, UR4, UR4, URZ, 0x1 ;  /* 0x0000000404047291 */ /* 0x002fc8000f8f08ff */
[----:B------:R-:W-:Y:S01]  /*0060*/  USHF.R.S32.HI UR4, URZ, 0x1, UR4 ;  /* 0x00000001ff047899 */ /* 0x000fe20008011404 */
[----:B0-----:R-:W-:-:S05]  /*0070*/  IMAD R0, R3, UR5, R0 ;  /* 0x0000000503007c24 */ /* 0x001fca000f8e0200 */
[----:B------:R-:W-:-:S13]  /*0080*/  ISETP.GE.AND P0, PT, R0, UR4, PT ;  /* 0x0000000400007c0c */ /* 0x000fda000bf06270 */
[----:B------:R-:W-:Y:S05]  /*0090*/  @P0 EXIT ;  /* 0x000000000000094d */ /* 0x000fea0003800000 */
[----:B------:R-:W0:Y:S01]  /*00a0*/  LDC.64 R2, c[0x0][0x380] ;  /* 0x0000e000ff027b82 */ /* 0x000e220000000a00 */
[----:B------:R-:W1:Y:S01]  /*00b0*/  LDCU.64 UR4, c[0x0][0x358] ;  /* 0x00006b00ff0477ac */ /* 0x000e620008000a00 */
[----:B------:R-:W-:-:S05]  /*00c0*/  SHF.L.U32 R5, R0, 0x1, RZ ;  /* 0x0000000100057819 */ /* 0x000fca00000006ff */
[----:B0-----:R-:W-:-:S05]  /*00d0*/  IMAD.WIDE R2, R5, 0x4, R2 ;  /* 0x0000000405027825 */ /* 0x001fca00078e0202 */
[----:B-1----:R-:W2:Y:S04]  /*00e0*/  LDG.E R5, desc[UR4][R2.64] ;  /* 0x0000000402057981 */ /* 0x002ea8000c1e1900 */
[----:B------:R-:W2:Y:S02]  /*00f0*/  LDG.E R0, desc[UR4][R2.64+0x4] ;  /* 0x0000040402007981 */ /* 0x000ea4000c1e1900 */
[----:B--2---:R-:W-:-:S13]  /*0100*/  ISETP.GT.AND P0, PT, R5, R0, PT ;  /* 0x000000000500720c */ /* 0x004fda0003f04270 */
[----:B------:R-:W-:Y:S05]  /*0110*/  @!P0 EXIT ;  /* 0x000000000000894d */ /* 0x000fea0003800000 */
[----:B------:R-:W-:Y:S04]  /*0120*/  STG.E desc[UR4][R2.64], R0 ;  /* 0x0000000002007986 */ /* 0x000fe8000c101904 */
[----:B------:R-:W-:Y:S01]  /*0130*/  STG.E desc[UR4][R2.64+0x4], R5 ;  /* 0x0000040502007986 */ /* 0x000fe2000c101904 */
[----:B------:R-:W-:Y:S05]  /*0140*/  EXIT ;  /* 0x000000000000794d */ /* 0x000fea0003800000 */
.L_x_2:
        /* <DEDUP_REMOVED lines=11> */
.L_x_18:


//--------------------- .text._Z17mergeSmallBatch_kPiS_S_iiP4int2S1_ --------------------------
	.section	.text._Z17mergeSmallBatch_kPiS_S_iiP4int2S1_,"ax",@progbits
	.align	128
        .global         _Z17mergeSmallBatch_kPiS_S_iiP4int2S1_
        .type           _Z17mergeSmallBatch_kPiS_S_iiP4int2S1_,@function
        .size           _Z17mergeSmallBatch_kPiS_S_iiP4int2S1_,(.L_x_19 - _Z17mergeSmallBatch_kPiS_S_iiP4int2S1_)
        .other          _Z17mergeSmallBatch_kPiS_S_iiP4int2S1_,@"STO_CUDA_ENTRY STV_DEFAULT"
_Z17mergeSmallBatch_kPiS_S_iiP4int2S1_:
.text._Z17mergeSmallBatch_kPiS_S_iiP4int2S1_:
[----:B------:R-:W-:Y:S01]  /*0000*/  LDC R1, c[0x0][0x37c] ;  /* 0x0000df00ff017b82 */ /* 0x000fe20000000800 */
[----:B------:R-:W0:Y:S01]  /*0010*/  LDCU.64 UR6, c[0x0][0x398] ;  /* 0x00007300ff0677ac */ /* 0x000e220008000a00 */
[----:B------:R-:W1:Y:S06]  /*0020*/  S2R R10, SR_TID.X ;  /* 0x00000000000a7919 */ /* 0x000e6c0000002100 */
[----:B------:R-:W2:Y:S08]  /*0030*/  LDC R8, c[0x0][0x360] ;  /* 0x0000d800ff087b82 */ /* 0x000eb00000000800 */
[----:B------:R-:W3:Y:S01]  /*0040*/  S2UR UR4, SR_CTAID.X ;  /* 0x00000000000479c3 */ /* 0x000ee20000002500 */
[----:B0-----:R-:W0:Y:S08]  /*0050*/  I2F.U32.RP R0, UR6 ;  /* 0x0000000600007d06 */ /* 0x001e300008209000 */
[----:B0-----:R-:W0:Y:S02]  /*0060*/  MUFU.RCP R0, R0 ;  /* 0x0000000000007308 */ /* 0x001e240000001000 */
[----:B0-----:R-:W-:-:S06]  /*0070*/  VIADD R2, R0, 0xffffffe ;  /* 0x0ffffffe00027836 */ /* 0x001fcc0000000000 */
[----:B------:R0:W4:Y:S02]  /*0080*/  F2I.FTZ.U32.TRUNC.NTZ R3, R2 ;  /* 0x0000000200037305 */ /* 0x000124000021f000 */
[----:B0-----:R-:W-:Y:S02]  /*0090*/  HFMA2 R2, -RZ, RZ, 0, 0 ;  /* 0x00000000ff027431 */ /* 0x001fe400000001ff */
[----:B----4-:R-:W-:-:S04]  /*00a0*/  IMAD.MOV R5, RZ, RZ, -R3 ;  /* 0x000000ffff057224 */ /* 0x010fc800078e0a03 */
[----:B------:R-:W-:-:S04]  /*00b0*/  IMAD R5, R5, UR6, RZ ;  /* 0x0000000605057c24 */ /* 0x000fc8000f8e02ff */
[----:B------:R-:W-:-:S06]  /*00c0*/  IMAD.HI.U32 R3, R3, R5, R2 ;  /* 0x0000000503037227 */ /* 0x000fcc00078e0002 */
[----:B-1----:R-:W-:-:S04]  /*00d0*/  IMAD.HI.U32 R4, R3, R10, RZ ;  /* 0x0000000a03047227 */ /* 0x002fc800078e00ff */
[----:B--2---:R-:W-:-:S04]  /*00e0*/  IMAD.HI.U32 R6, R3, R8, RZ ;  /* 0x0000000803067227 */ /* 0x004fc800078e00ff */
[----:B------:R-:W-:Y:S02]  /*00f0*/  IMAD.MOV R3, RZ, RZ, -R4 ;  /* 0x000000ffff037224 */ /* 0x000fe400078e0a04 */
[----:B------:R-:W-:Y:S02]  /*0100*/  IMAD.MOV R5, RZ, RZ, -R6 ;  /* 0x000000ffff057224 */ /* 0x000fe400078e0a06 */
[----:B------:R-:W-:Y:S01]  /*0110*/  IMAD R0, R3, UR6, R10 ;  /* 0x0000000603007c24 */ /* 0x000fe2000f8e020a */
[----:B------:R-:W-:Y:S01]  /*0120*/  LOP3.LUT R3, RZ, UR6, RZ, 0x33, !PT ;  /* 0x00000006ff037c12 */ /* 0x000fe2000f8e33ff */
[----:B------:R-:W-:-:S03]  /*0130*/  IMAD R2, R5, UR6, R8 ;  /* 0x0000000605027c24 */ /* 0x000fc6000f8e0208 */
[----:B------:R-:W-:Y:S02]  /*0140*/  ISETP.GE.U32.AND P3, PT, R0, UR6, PT ;  /* 0x0000000600007c0c */ /* 0x000fe4000bf66070 */
[----:B------:R-:W-:-:S11]  /*0150*/  ISETP.GE.U32.AND P2, PT, R2, UR6, PT ;  /* 0x0000000602007c0c */ /* 0x000fd6000bf46070 */
[----:B------:R-:W-:Y:S01]  /*0160*/  @P3 IADD3 R0, PT, PT, R0, -UR6, RZ ;  /* 0x8000000600003c10 */ /* 0x000fe2000fffe0ff */
[----:B------:R-:W-:Y:S01]  /*0170*/  @P3 VIADD R4, R4, 0x1 ;  /* 0x0000000104043836 */ /* 0x000fe20000000000 */
[----:B------:R-:W-:Y:S01]  /*0180*/  @P2 IADD3 R6, PT, PT, R6, 0x1, RZ ;  /* 0x0000000106062810 */ /* 0x000fe20007ffe0ff */
[----:B------:R-:W-:Y:S01]  /*0190*/  @P2 VIADD R2, R2, -UR6 ;  /* 0x8000000602022c36 */ /* 0x000fe20008000000 */
[----:B------:R-:W-:Y:S02]  /*01a0*/  ISETP.GE.U32.AND P1, PT, R0, UR6, PT ;  /* 0x0000000600007c0c */ /* 0x000fe4000bf26070 */
[----:B------:R-:W-:Y:S02]  /*01b0*/  ISETP.NE.U32.AND P3, PT, RZ, UR6, PT ;  /* 0x00000006ff007c0c */ /* 0x000fe4000bf65070 */
[----:B------:R-:W-:-:S09]  /*01c0*/  ISETP.GE.U32.AND P0, PT, R2, UR6, PT ;  /* 0x0000000602007c0c */ /* 0x000fd2000bf06070 */
[----:B------:R-:W-:-:S04]  /*01d0*/  @P1 VIADD R4, R4, 0x1 ;  /* 0x0000000104041836 */ /* 0x000fc80000000000 */
[----:B------:R-:W-:Y:S01]  /*01e0*/  @P0 VIADD R6, R6, 0x1 ;  /* 0x0000000106060836 */ /* 0x000fe20000000000 */
[----:B------:R-:W-:-:S04]  /*01f0*/  SEL R4, R3, R4, !P3 ;  /* 0x0000000403047207 */ /* 0x000fc80005800000 */
[----:B------:R-:W-:Y:S02]  /*0200*/  SEL R3, R3, R6, !P3 ;  /* 0x0000000603037207 */ /* 0x000fe40005800000 */
[----:B------:R-:W-:-:S03]  /*0210*/  IADD3 R5, PT, PT, -R4, RZ, RZ ;  /* 0x000000ff04057210 */ /* 0x000fc60007ffe1ff */
[----:B---3--:R-:W-:Y:S01]  /*0220*/  IMAD R13, R3, UR4, R4 ;  /* 0x00000004030d7c24 */ /* 0x008fe2000f8e0204 */
[----:B------:R-:W-:Y:S02]  /*0230*/  UIMAD UR4, UR6, UR7, URZ ;  /* 0x00000007060472a4 */ /* 0x000fe4000f8e02ff */
[----:B------:R-:W-:-:S04]  /*0240*/  IMAD R10, R5, UR6, R10 ;  /* 0x00000006050a7c24 */ /* 0x000fc8000f8e020a */
[----:B------:R-:W-:-:S05]  /*0250*/  IMAD R0, R13, UR6, R10 ;  /* 0x000000060d007c24 */ /* 0x000fca000f8e020a */
[----:B------:R-:W-:-:S13]  /*0260*/  ISETP.GE.AND P0, PT, R0, UR4, PT ;  /* 0x0000000400007c0c */ /* 0x000fda000bf06270 */
[----:B------:R-:W-:Y:S05]  /*0270*/  @P0 EXIT ;  /* 0x000000000000094d */ /* 0x000fea0003800000 */
[----:B------:R-:W0:Y:S01]  /*0280*/  LDC.64 R2, c[0x0][0x3a8] ;  /* 0x0000ea00ff027b82 */ /* 0x000e220000000a00 */
[----:B------:R-:W1:Y:S07]  /*0290*/  LDCU.64 UR4, c[0x0][0x358] ;  /* 0x00006b00ff0477ac */ /* 0x000e6e0008000a00 */
[----:B------:R-:W2:Y:S08]  /*02a0*/  LDC.64 R8, c[0x0][0x3a0] ;  /* 0x0000e800ff087b82 */ /* 0x000eb00000000a00 */
[----:B------:R-:W3:Y:S01]  /*02b0*/  LDC.64 R4, c[0x0][0x380] ;  /* 0x0000e000ff047b82 */ /* 0x000ee20000000a00 */
[----:B0-----:R-:W-:-:S07]  /*02c0*/  IMAD.WIDE R2, R13, 0x8, R2 ;  /* 0x000000080d027825 */ /* 0x001fce00078e0202 */
[----:B------:R-:W0:Y:S01]  /*02d0*/  LDC.64 R6, c[0x0][0x388] ;  /* 0x0000e200ff067b82 */ /* 0x000e220000000a00 */
[----:B-1----:R-:W4:Y:S01]  /*02e0*/  LDG.E R11, desc[UR4][R2.64] ;  /* 0x00000004020b7981 */ /* 0x002f22000c1e1900 */
[----:B------:R-:W-:Y:S01]  /*02f0*/  BSSY.RECONVERGENT B1, `(.L_x_3) ;  /* 0x0000034000017945 */ /* 0x000fe20003800200 */
[----:B--2---:R-:W-:-:S04]  /*0300*/  IMAD.WIDE R8, R13, 0x8, R8 ;  /* 0x000000080d087825 */ /* 0x004fc800078e0208 */
[C---:B----4-:R-:W-:Y:S01]  /*0310*/  IMAD.IADD R12, R10.reuse, 0x1, -R11 ;  /* 0x000000010a0c7824 */ /* 0x050fe200078e0a0b */
[CC--:B------:R-:W-:Y:S02]  /*0320*/  ISETP.GT.AND P0, PT, R10.reuse, R11.reuse, PT ;  /* 0x0000000b0a00720c */ /* 0x0c0fe40003f04270 */
[----:B------:R-:W-:Y:S02]  /*0330*/  VIMNMX R13, PT, PT, R10, R11, PT ;  /* 0x0000000b0a0d7248 */ /* 0x000fe40003fe0100 */
[----:B------:R-:W-:-:S04]  /*0340*/  SEL R12, R12, RZ, P0 ;  /* 0x000000ff0c0c7207 */ /* 0x000fc80000000000 */
[----:B0--3--:R-:W-:-:S07]  /*0350*/  MOV R15, R12 ;  /* 0x0000000c000f7202 */ /* 0x009fce0000000f00 */
.L_x_10:
[----:B------:R-:W-:Y:S01]  /*0360*/  BSSY.RECONVERGENT B2, `(.L_x_4) ;  /* 0x000001e000027945 */ /* 0x000fe20003800200 */
.L_x_8:
[----:B------:R-:W-:Y:S01]  /*0370*/  IMAD.IADD R10, R13, 0x1, -R12 ;  /* 0x000000010d0a7824 */ /* 0x000fe200078e0a0c */
[----:B------:R-:W-:Y:S04]  /*0380*/  BSSY.RELIABLE B0, `(.L_x_5) ;  /* 0x0000019000007945 */ /* 0x000fe80003800100 */
[----:B------:R-:W-:-:S04]  /*0390*/  IABS R10, R10 ;  /* 0x0000000a000a7213 */ /* 0x000fc80000000000 */
[----:B------:R-:W-:-:S04]  /*03a0*/  LEA.HI R10, R10, R10, RZ, 0x1 ;  /* 0x0000000a0a0a7211 */ /* 0x000fc800078f08ff */
[----:B------:R-:W-:-:S04]  /*03b0*/  SHF.R.S32.HI R10, RZ, 0x1, R10 ;  /* 0x00000001ff0a7819 */ /* 0x000fc8000001140a */
[----:B------:R-:W-:-:S04]  /*03c0*/  IADD3 R14, PT, PT, R13, -R10, RZ ;  /* 0x8000000a0d0e7210 */ /* 0x000fc80007ffe0ff */
[----:B------:R-:W-:-:S13]  /*03d0*/  ISETP.GE.AND P0, PT, R14, RZ, PT ;  /* 0x000000ff0e00720c */ /* 0x000fda0003f06270 */
[----:B------:R-:W-:Y:S05]  /*03e0*/  @!P0 BRA `(.L_x_6) ;  /* 0x0000000000488947 */ /* 0x000fea0003800000 */
[----:B------:R-:W2:Y:S01]  /*03f0*/  LDG.E R21, desc[UR4][R2.64+0x4] ;  /* 0x0000040402157981 */ /* 0x000ea2000c1e1900 */
[----:B------:R-:W-:-:S05]  /*0400*/  IMAD.IADD R10, R15, 0x1, R10 ;  /* 0x000000010f0a7824 */ /* 0x000fca00078e020a */
[----:B--2---:R-:W-:-:S13]  /*0410*/  ISETP.GT.AND P0, PT, R10, R21, PT ;  /* 0x000000150a00720c */ /* 0x004fda0003f04270 */
[----:B------:R-:W-:Y:S05]  /*0420*/  @P0 BRA `(.L_x_6) ;  /* 0x0000000000380947 */ /* 0x000fea0003800000 */
[----:B------:R-:W-:-:S04]  /*0430*/  ISETP.NE.AND P0, PT, R10, RZ, PT ;  /* 0x000000ff0a00720c */ /* 0x000fc80003f05270 */
[----:B------:R-:W-:-:S13]  /*0440*/  ISETP.EQ.OR P0, PT, R14, R11, !P0 ;  /* 0x0000000b0e00720c */ /* 0x000fda0004702670 */
[----:B------:R-:W-:Y:S05]  /*0450*/  @P0 BREAK.RELIABLE B0 ;  /* 0x0000000000000942 */ /* 0x000fea0003800100 */
[----:B------:R-:W-:Y:S05]  /*0460*/  @P0 BRA `(.L_x_7) ;  /* 0x0000000000340947 */ /* 0x000fea0003800000 */
[----:B------:R-:W2:Y:S02]  /*0470*/  LDG.E.64 R16, desc[UR4][R8.64] ;  /* 0x0000000408107981 */ /* 0x000ea4000c1e1b00 */
[----:B--2---:R-:W-:Y:S02]  /*0480*/  IADD3 R19, PT, PT, R14, R16, RZ ;  /* 0x000000100e137210 */ /* 0x004fe40007ffe0ff */
[----:B------:R-:W-:-:S03]  /*0490*/  IADD3 R17, PT, PT, R10, -0x1, R17 ;  /* 0xffffffff0a117810 */ /* 0x000fc60007ffe011 */
[----:B------:R-:W-:-:S04]  /*04a0*/  IMAD.WIDE R18, R19, 0x4, R4 ;  /* 0x0000000413127825 */ /* 0x000fc800078e0204 */
[----:B------:R-:W-:Y:S02]  /*04b0*/  IMAD.WIDE R16, R17, 0x4, R6 ;  /* 0x0000000411107825 */ /* 0x000fe400078e0206 */
[----:B------:R-:W2:Y:S04]  /*04c0*/  LDG.E R18, desc[UR4][R18.64] ;  /* 0x0000000412127981 */ /* 0x000ea8000c1e1900 */
[----:B------:R-:W2:Y:S02]  /*04d0*/  LDG.E R17, desc[UR4][R16.64] ;  /* 0x0000000410117981 */ /* 0x000ea4000c1e1900 */
[----:B--2---:R-:W-:-:S13]  /*04e0*/  ISETP.GT.AND P0, PT, R18, R17, PT ;  /* 0x000000111200720c */ /* 0x004fda0003f04270 */
[----:B------:R-:W-:Y:S05]  /*04f0*/  @P0 BREAK.RELIABLE B0 ;  /* 0x0000000000000942 */ /* 0x000fea0003800100 */
[----:B------:R-:W-:Y:S05]  /*0500*/  @P0 BRA `(.L_x_7) ;  /* 0x00000000000c0947 */ /* 0x000fea0003800000 */
.L_x_6:
[----:B------:R-:W-:Y:S05]  /*0510*/  BSYNC.RELIABLE B0 ;  /* 0x0000000000007941 */ /* 0x000fea0003800100 */
.L_x_5:
[----:B------:R-:W-:Y:S01]  /*0520*/  VIADD R12, R14, 0x1 ;  /* 0x000000010e0c7836 */ /* 0x000fe20000000000 */
[----:B------:R-:W-:Y:S06]  /*0530*/  BRA `(.L_x_8) ;  /* 0xfffffffc008c7947 */ /* 0x000fec000383ffff */
.L_x_7:
[----:B------:R-:W-:Y:S05]  /*0540*/  BSYNC.RECONVERGENT B2 ;  /* 0x0000000000027941 */ /* 0x000fea0003800200 */
.L_x_4:
[----:B------:R-:W-:-:S04]  /*0550*/  ISETP.NE.AND P1, PT, R10, R21, PT ;  /* 0x000000150a00720c */ /* 0x000fc80003f25270 */
[----:B------:R-:W-:-:S13]  /*0560*/  ISETP.EQ.OR P0, PT, R14, RZ, !P1 ;  /* 0x000000ff0e00720c */ /* 0x000fda0004f02670 */
[----:B------:R-:W-:Y:S05]  /*0570*/  @P0 BRA `(.L_x_9) ;  /* 0x00000000002c0947 */ /* 0x000fea0003800000 */
[----:B------:R-:W2:Y:S01]  /*0580*/  LDG.E.64 R18, desc[UR4][R8.64] ;  /* 0x0000000408127981 */ /* 0x000ea2000c1e1b00 */
[----:B------:R-:W-:-:S04]  /*0590*/  IADD3 R13, PT, PT, R14, -0x1, RZ ;  /* 0xffffffff0e0d7810 */ /* 0x000fc80007ffe0ff */
[----:B--2---:R-:W-:Y:S01]  /*05a0*/  IADD3 R17, PT, PT, R18, R13, RZ ;  /* 0x0000000d12117210 */ /* 0x004fe20007ffe0ff */
[----:B------:R-:W-:-:S04]  /*05b0*/  IMAD.IADD R19, R10, 0x1, R19 ;  /* 0x000000010a137824 */ /* 0x000fc800078e0213 */
[----:B------:R-:W-:-:S04]  /*05c0*/  IMAD.WIDE R18, R19, 0x4, R6 ;  /* 0x0000000413127825 */ /* 0x000fc800078e0206 */
[----:B------:R-:W-:Y:S02]  /*05d0*/  IMAD.WIDE R16, R17, 0x4, R4 ;  /* 0x0000000411107825 */ /* 0x000fe400078e0204 */
[----:B------:R-:W2:Y:S04]  /*05e0*/  LDG.E R19, desc[UR4][R18.64] ;  /* 0x0000000412137981 */ /* 0x000ea8000c1e1900 */
[----:B------:R-:W2:Y:S02]  /*05f0*/  LDG.E R16, desc[UR4][R16.64] ;  /* 0x0000000410107981 */ /* 0x000ea4000c1e1900 */
[----:B--2---:R-:W-:-:S13]  /*0600*/  ISETP.GT.AND P0, PT, R16, R19, PT ;  /* 0x000000131000720c */ /* 0x004fda0003f04270 */
[----:B------:R-:W-:Y:S01]  /*0610*/  @P0 VIADD R15, R10, 0x1 ;  /* 0x000000010a0f0836 */ /* 0x000fe20000000000 */
[----:B------:R-:W-:Y:S06]  /*0620*/  @P0 BRA `(.L_x_10) ;  /* 0xfffffffc004c0947 */ /* 0x000fec000383ffff */
.L_x_9:
[----:B------:R-:W-:Y:S05]  /*0630*/  BSYNC.RECONVERGENT B1 ;  /* 0x0000000000017941 */ /* 0x000fea0003800200 */
.L_x_3:
[----:B------:R-:W-:Y:S05]  /*0640*/  WARPSYNC.ALL ;  /* 0x0000000000007948 */ /* 0x000fea0003800000 */
[----:B------:R-:W-:Y:S01]  /*0650*/  ISETP.GE.AND P0, PT, R14, R11, PT ;  /* 0x0000000b0e00720c */ /* 0x000fe20003f06270 */
[----:B------:R-:W-:-:S12]  /*0660*/  BSSY.RECONVERGENT B1, `(.L_x_11) ;  /* 0x0000015000017945 */ /* 0x000fd80003800200 */
[----:B------:R-:W-:Y:S05]  /*0670*/  @!P0 BRA `(.L_x_12) ;  /* 0x0000000000088947 */ /* 0x000fea0003800000 */
[----:B------:R0:W5:Y:S01]  /*0680*/  LDG.E R9, desc[UR4][R8.64+0x4] ;  /* 0x0000040408097981 */ /* 0x000162000c1e1900 */
[----:B------:R-:W-:Y:S05]  /*0690*/  BRA `(.L_x_13) ;  /* 0x0000000000447947 */ /* 0x000fea0003800000 */
.L_x_12:
[----:B------:R-:W2:Y:S01]  /*06a0*/  LDG.E R5, desc[UR4][R8.64] ;  /* 0x0000000408057981 */ /* 0x000ea2000c1e1900 */
[----:B------:R-:W0:Y:S01]  /*06b0*/  LDC.64 R2, c[0x0][0x380] ;  /* 0x0000e000ff027b82 */ /* 0x000e220000000a00 */
[----:B--2---:R-:W-:-:S05]  /*06c0*/  IADD3 R5, PT, PT, R14, R5, RZ ;  /* 0x000000050e057210 */ /* 0x004fca0007ffe0ff */
[----:B0-----:R-:W-:-:S05]  /*06d0*/  IMAD.WIDE R2, R5, 0x4, R2 ;  /* 0x0000000405027825 */ /* 0x001fca00078e0202 */
[----:B------:R0:W5:Y:S01]  /*06e0*/  LDG.E R7, desc[UR4][R2.64] ;  /* 0x0000000402077981 */ /* 0x000162000c1e1900 */
[----:B------:R-:W-:Y:S05]  /*06f0*/  @!P1 BRA `(.L_x_14) ;  /* 0x00000000001c9947 */ /* 0x000fea0003800000 */
[----:B------:R-:W2:Y:S01]  /*0700*/  LDG.E R9, desc[UR4][R8.64+0x4] ;  /* 0x0000040408097981 */ /* 0x000ea2000c1e1900 */
[----:B0-----:R-:W0:Y:S01]  /*0710*/  LDC.64 R2, c[0x0][0x388] ;  /* 0x0000e200ff027b82 */ /* 0x001e220000000a00 */
[----:B--2---:R-:W-:-:S04]  /*0720*/  IMAD.IADD R5, R10, 0x1, R9 ;  /* 0x000000010a057824 */ /* 0x004fc800078e0209 */
[----:B0-----:R-:W-:-:S06]  /*0730*/  IMAD.WIDE R2, R5, 0x4, R2 ;  /* 0x0000000405027825 */ /* 0x001fcc00078e0202 */
[----:B------:R-:W2:Y:S02]  /*0740*/  LDG.E R2, desc[UR4][R2.64] ;  /* 0x0000000402027981 */ /* 0x000ea4000c1e1900 */
[----:B--2--5:R-:W-:-:S13]  /*0750*/  ISETP.GT.AND P0, PT, R7, R2, PT ;  /* 0x000000020700720c */ /* 0x024fda0003f04270 */
[----:B------:R-:W-:Y:S05]  /*0760*/  @P0 BRA `(.L_x_13) ;  /* 0x0000000000100947 */ /* 0x000fea0003800000 */
.L_x_14:
[----:B0-----:R-:W0:Y:S02]  /*0770*/  LDC.64 R2, c[0x0][0x390] ;  /* 0x0000e400ff027b82 */ /* 0x001e240000000a00 */
[----:B0-----:R-:W-:-:S05]  /*0780*/  IMAD.WIDE R2, R0, 0x4, R2 ;  /* 0x0000000400027825 */ /* 0x001fca00078e0202 */
[----:B-----5:R-:W-:Y:S01]  /*0790*/  STG.E desc[UR4][R2.64], R7 ;  /* 0x0000000702007986 */ /* 0x020fe2000c101904 */
[----:B------:R-:W-:Y:S05]  /*07a0*/  EXIT ;  /* 0x000000000000794d */ /* 0x000fea0003800000 */
.L_x_13:
[----:B------:R-:W-:Y:S05]  /*07b0*/  BSYNC.RECONVERGENT B1 ;  /* 0x0000000000017941 */ /* 0x000fea0003800200 */
.L_x_11:
[----:B------:R-:W1:Y:S01]  /*07c0*/  LDC.64 R2, c[0x0][0x388] ;  /* 0x0000e200ff027b82 */ /* 0x000e620000000a00 */
[----:B-----5:R-:W-:-:S07]  /*07d0*/  IADD3 R9, PT, PT, R10, R9, RZ ;  /* 0x000000090a097210 */ /* 0x020fce0007ffe0ff */
[----:B------:R-:W2:Y:S01]  /*07e0*/  LDC.64 R4, c[0x0][0x390] ;  /* 0x0000e400ff047b82 */ /* 0x000ea20000000a00 */
[----:B-1----:R-:W-:-:S06]  /*07f0*/  IMAD.WIDE R2, R9, 0x4, R2 ;  /* 0x0000000409027825 */ /* 0x002fcc00078e0202 */
[----:B------:R-:W3:Y:S01]  /*0800*/  LDG.E R3, desc[UR4][R2.64] ;  /* 0x0000000402037981 */ /* 0x000ee2000c1e1900 */
[----:B--2---:R-:W-:-:S05]  /*0810*/  IMAD.WIDE R4, R0, 0x4, R4 ;  /* 0x0000000400047825 */ /* 0x004fca00078e0204 */
[----:B---3--:R-:W-:Y:S01]  /*0820*/  STG.E desc[UR4][R4.64], R3 ;  /* 0x0000000304007986 */ /* 0x008fe2000c101904 */
[----:B------:R-:W-:Y:S05]  /*0830*/  EXIT ;  /* 0x000000000000794d */ /* 0x000fea0003800000 */
.L_x_15:
        /* <DEDUP_REMOVED lines=12> */
.L_x_19:


//--------------------- .nv.shared.reserved.0     --------------------------
	.section	.nv.shared.reserved.0,"aw",@nobits
	.weak		__nv_reservedSMEM_offset_0_alias
	.size		__nv_reservedSMEM_offset_0_alias, 0, 64
	.other		__nv_reservedSMEM_offset_0_alias,@"STO_CUDA_RESERVED_SHARED STV_DEFAULT"
__nv_reservedSMEM_offset_0_alias:
	.zero		0
	.zero		64


//--------------------- .nv.constant0._Z8truncatePiS_iiii --------------------------
	.section	.nv.constant0._Z8truncatePiS_iiii,"a",@progbits
	.sectionflags	@""
	.align	4
.nv.constant0._Z8truncatePiS_iiii:
	.zero		928


//--------------------- .nv.constant0._Z12arrangeBatchPiS_S_P4int2S1_iii --------------------------
	.section	.nv.constant0._Z12arrangeBatchPiS_S_P4int2S1_iii,"a",@progbits
	.sectionflags	@""
	.align	4
.nv.constant0._Z12arrangeBatchPiS_S_P4int2S1_iii:
	.zero		948


//--------------------- .nv.constant0._Z23pretraitementFusionSortPii --------------------------
	.section	.nv.constant0._Z23pretraitementFusionSortPii,"a",@progbits
	.sectionflags	@""
	.align	4
.nv.constant0._Z23pretraitementFusionSortPii:
	.zero		908


//--------------------- .nv.constant0._Z17mergeSmallBatch_kPiS_S_iiP4int2S1_ --------------------------
	.section	.nv.constant0._Z17mergeSmallBatch_kPiS_S_iiP4int2S1_,"a",@progbits
	.sectionflags	@""
	.align	4
.nv.constant0._Z17mergeSmallBatch_kPiS_S_iiP4int2S1_:
	.zero		944


//--------------------- SYMBOLS --------------------------

	.type		.nv.reservedSmem.offset0,@object
	.size		.nv.reservedSmem.offset0,0x4
